	.headerflags	@"EF_CUDA_TEXMODE_UNIFIED EF_CUDA_64BIT_ADDRESS EF_CUDA_SM89 EF_CUDA_VIRTUAL_SM(EF_CUDA_SM89)"
	.elftype	@"ET_EXEC"


//--------------------- .nv.info                  --------------------------
	.section	.nv.info,"",@"SHT_CUDA_INFO"
	.align	4


	//----- nvinfo : EIATTR_REGCOUNT
	.align		4
        /*0000*/ 	.byte	0x04, 0x2f
        /*0002*/ 	.short	(.L_2 - .L_1)
	.align		4
.L_1:
        /*0004*/ 	.word	index@(_chunked_cross_entropy_forward_0d1d2d3d4d)
        /*0008*/ 	.word	0x00000040


	//----- nvinfo : EIATTR_MAX_STACK_SIZE
	.align		4
.L_2:
        /*000c*/ 	.byte	0x04, 0x23
        /*000e*/ 	.short	(.L_4 - .L_3)
	.align		4
.L_3:
        /*0010*/ 	.word	index@(_chunked_cross_entropy_forward_0d1d2d3d4d)
        /*0014*/ 	.word	0x00000000


	//----- nvinfo : EIATTR_MIN_STACK_SIZE
	.align		4
.L_4:
        /*0018*/ 	.byte	0x04, 0x12
        /*001a*/ 	.short	(.L_6 - .L_5)
	.align		4
.L_5:
        /*001c*/ 	.word	index@(_chunked_cross_entropy_forward_0d1d2d3d4d)
        /*0020*/ 	.word	0x00000020


	//----- nvinfo : EIATTR_FRAME_SIZE
	.align		4
.L_6:
        /*0024*/ 	.byte	0x04, 0x11
        /*0026*/ 	.short	(.L_8 - .L_7)
	.align		4
.L_7:
        /*0028*/ 	.word	index@(_chunked_cross_entropy_forward_0d1d2d3d4d)
        /*002c*/ 	.word	0x00000020
.L_8:


//--------------------- .nv.info._chunked_cross_entropy_forward_0d1d2d3d4d --------------------------
	.section	.nv.info._chunked_cross_entropy_forward_0d1d2d3d4d,"",@"SHT_CUDA_INFO"
	.align	4


	//----- nvinfo : EIATTR_CUDA_API_VERSION
	.align		4
        /*0000*/ 	.byte	0x04, 0x37
        /*0002*/ 	.short	(.L_10 - .L_9)
.L_9:
        /*0004*/ 	.word	0x00000079


	//----- nvinfo : EIATTR_PARAM_CBANK
	.align		4
.L_10:
        /*0008*/ 	.byte	0x04, 0x0a
        /*000a*/ 	.short	(.L_12 - .L_11)
	.align		4
.L_11:
        /*000c*/ 	.word	index@(.nv.constant0._chunked_cross_entropy_forward_0d1d2d3d4d)
        /*0010*/ 	.short	0x0160
        /*0012*/ 	.short	0x0028


	//----- nvinfo : EIATTR_CBANK_PARAM_SIZE
	.align		4
.L_12:
        /*0014*/ 	.byte	0x03, 0x19
        /*0016*/ 	.short	0x0028


	//----- nvinfo : EIATTR_KPARAM_INFO
	.align		4
        /*0018*/ 	.byte	0x04, 0x17
        /*001a*/ 	.short	(.L_14 - .L_13)
.L_13:
        /*001c*/ 	.word	0x00000000
        /*0020*/ 	.short	0x0004
        /*0022*/ 	.short	0x0020
        /*0024*/ 	.byte	0x00, 0xf0, 0x21, 0x00


	//----- nvinfo : EIATTR_KPARAM_INFO
	.align		4
.L_14:
        /*0028*/ 	.byte	0x04, 0x17
        /*002a*/ 	.short	(.L_16 - .L_15)
.L_15:
        /*002c*/ 	.word	0x00000000
        /*0030*/ 	.short	0x0003
        /*0032*/ 	.short	0x0018
        /*0034*/ 	.byte	0x00, 0xf0, 0x21, 0x00


	//----- nvinfo : EIATTR_KPARAM_INFO
	.align		4
.L_16:
        /*0038*/ 	.byte	0x04, 0x17
        /*003a*/ 	.short	(.L_18 - .L_17)
.L_17:
        /*003c*/ 	.word	0x00000000
        /*0040*/ 	.short	0x0002
        /*0042*/ 	.short	0x0010
        /*0044*/ 	.byte	0x00, 0xf0, 0x21, 0x00


	//----- nvinfo : EIATTR_KPARAM_INFO
	.align		4
.L_18:
        /*0048*/ 	.byte	0x04, 0x17
        /*004a*/ 	.short	(.L_20 - .L_19)
.L_19:
        /*004c*/ 	.word	0x00000000
        /*0050*/ 	.short	0x0001
        /*0052*/ 	.short	0x0008
        /*0054*/ 	.byte	0x00, 0xf0, 0x11, 0x00


	//----- nvinfo : EIATTR_KPARAM_INFO
	.align		4
.L_20:
        /*0058*/ 	.byte	0x04, 0x17
        /*005a*/ 	.short	(.L_22 - .L_21)
.L_21:
        /*005c*/ 	.word	0x00000000
        /*0060*/ 	.short	0x0000
        /*0062*/ 	.short	0x0000
        /*0064*/ 	.byte	0x00, 0xf0, 0x21, 0x00


	//----- nvinfo : EIATTR_MAXREG_COUNT
	.align		4
.L_22:
        /*0068*/ 	.byte	0x03, 0x1b
        /*006a*/ 	.short	0x0040


	//----- nvinfo : EIATTR_COOP_GROUP_MASK_REGIDS
	.align		4
        /*006c*/ 	.byte	0x04, 0x29
        /*006e*/ 	.short	(.L_24 - .L_23)


	//   ....[0]....
.L_23:
        /*0070*/ 	.word	0xffffffff


	//   ....[1]....
        /*0074*/ 	.word	0xffffffff


	//   ....[2]....
        /*0078*/ 	.word	0xffffffff


	//   ....[3]....
        /*007c*/ 	.word	0xffffffff


	//   ....[4]....
        /*0080*/ 	.word	0xffffffff


	//   ....[5]....
        /*0084*/ 	.word	0xffffffff


	//   ....[6]....
        /*0088*/ 	.word	0xffffffff


	//   ....[7]....
        /*008c*/ 	.word	0xffffffff


	//   ....[8]....
        /*0090*/ 	.word	0xffffffff


	//   ....[9]....
        /*0094*/ 	.word	0xffffffff


	//   ....[10]....
        /*0098*/ 	.word	0xffffffff


	//   ....[11]....
        /*009c*/ 	.word	0xffffffff


	//   ....[12]....
        /*00a0*/ 	.word	0xffffffff


	//   ....[13]....
        /*00a4*/ 	.word	0xffffffff


	//   ....[14]....
        /*00a8*/ 	.word	0xffffffff


	//   ....[15]....
        /*00ac*/ 	.word	0xffffffff


	//   ....[16]....
        /*00b0*/ 	.word	0xffffffff


	//   ....[17]....
        /*00b4*/ 	.word	0xffffffff


	//   ....[18]....
        /*00b8*/ 	.word	0xffffffff


	//   ....[19]....
        /*00bc*/ 	.word	0xffffffff


	//----- nvinfo : EIATTR_COOP_GROUP_INSTR_OFFSETS
	.align		4
.L_24:
        /*00c0*/ 	.byte	0x04, 0x28
        /*00c2*/ 	.short	(.L_26 - .L_25)


	//   ....[0]....
.L_25:
        /*00c4*/ 	.word	0x00000fd0


	//   ....[1]....
        /*00c8*/ 	.word	0x00000ff0


	//   ....[2]....
        /*00cc*/ 	.word	0x00001010


	//   ....[3]....
        /*00d0*/ 	.word	0x00001030


	//   ....[4]....
        /*00d4*/ 	.word	0x00001060


	//   ....[5]....
        /*00d8*/ 	.word	0x00001100


	//   ....[6]....
        /*00dc*/ 	.word	0x00001120


	//   ....[7]....
        /*00e0*/ 	.word	0x00001140


	//   ....[8]....
        /*00e4*/ 	.word	0x00001160


	//   ....[9]....
        /*00e8*/ 	.word	0x00001180


	//   ....[10]....
        /*00ec*/ 	.word	0x00002e50


	//   ....[11]....
        /*00f0*/ 	.word	0x00002e70


	//   ....[12]....
        /*00f4*/ 	.word	0x00002e90


	//   ....[13]....
        /*00f8*/ 	.word	0x00002eb0


	//   ....[14]....
        /*00fc*/ 	.word	0x00002ee0


	//   ....[15]....
        /*0100*/ 	.word	0x00002f50


	//   ....[16]....
        /*0104*/ 	.word	0x00002f70


	//   ....[17]....
        /*0108*/ 	.word	0x00002f90


	//   ....[18]....
        /*010c*/ 	.word	0x00002fb0


	//   ....[19]....
        /*0110*/ 	.word	0x00002fd0


	//----- nvinfo : EIATTR_EXIT_INSTR_OFFSETS
	.align		4
.L_26:
        /*0114*/ 	.byte	0x04, 0x1c
        /*0116*/ 	.short	(.L_28 - .L_27)


	//   ....[0]....
.L_27:
        /*0118*/ 	.word	0x00003320


	//   ....[1]....
        /*011c*/ 	.word	0x00003340


	//----- nvinfo : EIATTR_MAX_THREADS
	.align		4
.L_28:
        /*0120*/ 	.byte	0x04, 0x05
        /*0122*/ 	.short	(.L_30 - .L_29)
.L_29:
        /*0124*/ 	.word	0x00000400
        /*0128*/ 	.word	0x00000001
        /*012c*/ 	.word	0x00000001
.L_30:


//--------------------- .nv.constant0._chunked_cross_entropy_forward_0d1d2d3d4d --------------------------
	.section	.nv.constant0._chunked_cross_entropy_forward_0d1d2d3d4d,"a",@progbits
	.align	4
.nv.constant0._chunked_cross_entropy_forward_0d1d2d3d4d:
	.zero		392


//--------------------- .text._chunked_cross_entropy_forward_0d1d2d3d4d --------------------------
	.section	.text._chunked_cross_entropy_forward_0d1d2d3d4d,"ax",@progbits
	.sectionflags	@"SHF_BARRIERS=1"
	.sectioninfo	@"SHI_REGISTERS=64"
	.align	128
        .global         _chunked_cross_entropy_forward_0d1d2d3d4d
        .type           _chunked_cross_entropy_forward_0d1d2d3d4d,@function
        .size           _chunked_cross_entropy_forward_0d1d2d3d4d,(.L_x_3 - _chunked_cross_entropy_forward_0d1d2d3d4d)
        .other          _chunked_cross_entropy_forward_0d1d2d3d4d,@"STO_CUDA_ENTRY STV_DEFAULT"
_chunked_cross_entropy_forward_0d1d2d3d4d:
.text._chunked_cross_entropy_forward_0d1d2d3d4d:
[----:B------:R-:W-:-:S02]  /*0000*/  MOV R1, c[0x0][0x28] ;  /* 0x00000a0000017a02 */ /* 0x000fc40000000f00 */
[----:B------:R-:W0:Y:S01]  /*0010*/  S2R R0, SR_TID.X ;  /* 0x0000000000007919 */ /* 0x000e220000002100 */
[----:B------:R-:W-:Y:S01]  /*0020*/  CS2R R6, SRZ ;  /* 0x0000000000067805 */ /* 0x000fe2000001ff00 */
[----:B------:R-:W-:Y:S01]  /*0030*/  ULDC.64 UR4, c[0x0][0x118] ;  /* 0x0000460000047ab9 */ /* 0x000fe20000000a00 */
[----:B------:R-:W-:Y:S01]  /*0040*/  IADD3 R1, R1, -0x20, RZ ;  /* 0xffffffe001017810 */ /* 0x000fe20007ffe0ff */
[----:B------:R-:W1:Y:S04]  /*0050*/  S2R R55, SR_CTAID.X ;  /* 0x0000000000377919 */ /* 0x000e680000002500 */
[----:B------:R-:W2:Y:S01]  /*0060*/  S2R R3, SR_CTAID.Y ;  /* 0x0000000000037919 */ /* 0x000ea20000002600 */
[----:B0-----:R-:W-:-:S04]  /*0070*/  SHF.L.U32 R0, R0, 0x3, RZ ;  /* 0x0000000300007819 */ /* 0x001fc800000006ff */
[----:B------:R-:W-:Y:S01]  /*0080*/  LOP3.LUT R0, R0, 0x1ff8, RZ, 0xc0, !PT ;  /* 0x00001ff800007812 */ /* 0x000fe200078ec0ff */
[----:B-1----:R-:W-:-:S03]  /*0090*/  IMAD.WIDE R4, R55, c[0x0][0x168], RZ ;  /* 0x00005a0037047a25 */ /* 0x002fc600078e02ff */
[----:B--2---:R-:W-:Y:S02]  /*00a0*/  LEA R3, R3, R0, 0x10 ;  /* 0x0000000003037211 */ /* 0x004fe400078e80ff */
[C---:B------:R-:W-:Y:S02]  /*00b0*/  LEA R36, P0, R4.reuse, c[0x0][0x160], 0x1 ;  /* 0x0000580004247a11 */ /* 0x040fe400078008ff */
[----:B------:R-:W-:Y:S02]  /*00c0*/  ISETP.GE.AND P6, PT, R3, 0x1f500, PT ;  /* 0x0001f5000300780c */ /* 0x000fe40003fc6270 */
[----:B------:R-:W-:Y:S02]  /*00d0*/  LEA.HI.X R37, R4, c[0x0][0x164], R5, 0x1, P0 ;  /* 0x0000590004257a11 */ /* 0x000fe400000f0c05 */
[----:B------:R-:W-:-:S03]  /*00e0*/  CS2R R4, SRZ ;  /* 0x0000000000047805 */ /* 0x000fc6000001ff00 */
[----:B------:R-:W-:-:S06]  /*00f0*/  IMAD.WIDE R36, R3, 0x2, R36 ;  /* 0x0000000203247825 */ /* 0x000fcc00078e0224 */
[----:B------:R-:W2:Y:S01]  /*0100*/  @!P6 LDG.E.128 R4, [R36.64] ;  /* 0x000000042404e981 */ /* 0x000ea2000c1e1d00 */
[----:B------:R-:W-:Y:S01]  /*0110*/  IADD3 R0, R3, 0x2000, RZ ;  /* 0x0000200003007810 */ /* 0x000fe20007ffe0ff */
[----:B------:R-:W-:Y:S01]  /*0120*/  CS2R R8, SRZ ;  /* 0x0000000000087805 */ /* 0x000fe2000001ff00 */
[----:B------:R-:W-:Y:S02]  /*0130*/  CS2R R10, SRZ ;  /* 0x00000000000a7805 */ /* 0x000fe4000001ff00 */
[----:B------:R-:W-:-:S13]  /*0140*/  ISETP.GE.AND P5, PT, R0, 0x1f500, PT ;  /* 0x0001f5000000780c */ /* 0x000fda0003fa6270 */
[----:B------:R0:W3:Y:S01]  /*0150*/  @!P5 LDG.E.128 R8, [R36.64+0x4000] ;  /* 0x004000042408d981 */ /* 0x0000e2000c1e1d00 */
[----:B------:R-:W-:Y:S01]  /*0160*/  IADD3 R0, R3, 0x4000, RZ ;  /* 0x0000400003007810 */ /* 0x000fe20007ffe0ff */
[----:B------:R-:W-:Y:S01]  /*0170*/  CS2R R28, SRZ ;  /* 0x00000000001c7805 */ /* 0x000fe2000001ff00 */
[----:B------:R-:W-:Y:S02]  /*0180*/  CS2R R30, SRZ ;  /* 0x00000000001e7805 */ /* 0x000fe4000001ff00 */
[----:B------:R-:W-:-:S13]  /*0190*/  ISETP.GE.AND P4, PT, R0, 0x1f500, PT ;  /* 0x0001f5000000780c */ /* 0x000fda0003f86270 */
[----:B------:R0:W4:Y:S01]  /*01a0*/  @!P4 LDG.E.128 R28, [R36.64+0x8000] ;  /* 0x00800004241cc981 */ /* 0x000122000c1e1d00 */
        /* <DEDUP_REMOVED lines=22> */
[----:B------:R-:W-:Y:S01]  /*0310*/  CS2R R14, SRZ ;  /* 0x00000000000e7805 */ /* 0x000fe2000001ff00 */
[----:B--2---:R-:W-:Y:S02]  /*0320*/  SEL R4, R4, 0xff80ff80, !P6 ;  /* 0xff80ff8004047807 */ /* 0x004fe40007000000 */
[----:B------:R-:W-:Y:S02]  /*0330*/  SEL R5, R5, 0xff80ff80, !P6 ;  /* 0xff80ff8005057807 */ /* 0x000fe40007000000 */
[----:B------:R-:W-:Y:S02]  /*0340*/  SEL R6, R6, 0xff80ff80, !P6 ;  /* 0xff80ff8006067807 */ /* 0x000fe40007000000 */
[----:B------:R-:W-:-:S02]  /*0350*/  SEL R7, R7, 0xff80ff80, !P6 ;  /* 0xff80ff8007077807 */ /* 0x000fc40007000000 */
[----:B------:R-:W-:-:S13]  /*0360*/  ISETP.GE.AND P6, PT, R3, 0x1f500, PT ;  /* 0x0001f5000300780c */ /* 0x000fda0003fc6270 */
[----:B------:R0:W2:Y:S01]  /*0370*/  @!P6 LDG.E.128 R12, [R36.64+0x1c000] ;  /* 0x01c00004240ce981 */ /* 0x0000a2000c1e1d00 */
[C---:B------:R-:W-:Y:S02]  /*0380*/  PRMT R0, R4.reuse, 0x7632, R0 ;  /* 0x0000763204007816 */ /* 0x040fe40000000000 */
[----:B------:R-:W-:Y:S02]  /*0390*/  SHF.L.U32 R38, R4, 0x10, RZ ;  /* 0x0000001004267819 */ /* 0x000fe400000006ff */
[----:B------:R-:W-:Y:S02]  /*03a0*/  SHF.L.U32 R0, R0, 0x10, RZ ;  /* 0x0000001000007819 */ /* 0x000fe400000006ff */
[C---:B------:R-:W-:Y:S01]  /*03b0*/  PRMT R2, R5.reuse, 0x7632, R2 ;  /* 0x0000763205027816 */ /* 0x040fe20000000002 */
[----:B------:R-:W-:Y:S01]  /*03c0*/  STL [R1], R38 ;  /* 0x0000002601007387 */ /* 0x000fe20000100800 */
[----:B------:R-:W-:Y:S02]  /*03d0*/  SHF.L.U32 R4, R5, 0x10, RZ ;  /* 0x0000001005047819 */ /* 0x000fe400000006ff */
[----:B------:R-:W-:Y:S01]  /*03e0*/  FMNMX.FTZ R3, R38, R0, !PT ;  /* 0x0000000026037209 */ /* 0x000fe20007810000 */
[----:B------:R1:W-:Y:S01]  /*03f0*/  STL [R1+0x18], R0 ;  /* 0x0000180001007387 */ /* 0x0003e20000100800 */
[----:B------:R-:W-:-:S02]  /*0400*/  SHF.L.U32 R2, R2, 0x10, RZ ;  /* 0x0000001002027819 */ /* 0x000fc400000006ff */
[----:B------:R-:W-:Y:S02]  /*0410*/  FMNMX.FTZ R5, R4, R3, !PT ;  /* 0x0000000304057209 */ /* 0x000fe40007810000 */
[C---:B------:R-:W-:Y:S02]  /*0420*/  PRMT R3, R6.reuse, 0x7632, R3 ;  /* 0x0000763206037816 */ /* 0x040fe40000000003 */
[----:B0-----:R-:W-:Y:S02]  /*0430*/  SHF.L.U32 R36, R6, 0x10, RZ ;  /* 0x0000001006247819 */ /* 0x001fe400000006ff */
[----:B------:R-:W-:Y:S02]  /*0440*/  FMNMX.FTZ R5, R2, R5, !PT ;  /* 0x0000000502057209 */ /* 0x000fe40007810000 */
[----:B------:R-:W-:Y:S01]  /*0450*/  SHF.L.U32 R3, R3, 0x10, RZ ;  /* 0x0000001003037819 */ /* 0x000fe200000006ff */
[----:B------:R0:W-:Y:S01]  /*0460*/  STL [R1+0x8], R36 ;  /* 0x0000082401007387 */ /* 0x0001e20000100800 */
[----:B------:R-:W-:-:S02]  /*0470*/  FMNMX.FTZ R6, R36, R5, !PT ;  /* 0x0000000524067209 */ /* 0x000fc40007810000 */
[C---:B------:R-:W-:Y:S02]  /*0480*/  PRMT R5, R7.reuse, 0x7632, R5 ;  /* 0x0000763207057816 */ /* 0x040fe40000000005 */
[----:B-1----:R-:W-:Y:S02]  /*0490*/  SHF.L.U32 R0, R7, 0x10, RZ ;  /* 0x0000001007007819 */ /* 0x002fe400000006ff */
[----:B------:R-:W-:Y:S02]  /*04a0*/  FMNMX.FTZ R6, R3, R6, !PT ;  /* 0x0000000603067209 */ /* 0x000fe40007810000 */
[----:B---3--:R-:W-:Y:S01]  /*04b0*/  SEL R8, R8, 0xff80ff80, !P5 ;  /* 0xff80ff8008087807 */ /* 0x008fe20006800000 */
[----:B------:R1:W-:Y:S01]  /*04c0*/  STL [R1+0x14], R0 ;  /* 0x0000140001007387 */ /* 0x0003e20000100800 */
[----:B0-----:R-:W-:Y:S02]  /*04d0*/  SHF.L.U32 R36, R5, 0x10, RZ ;  /* 0x0000001005247819 */ /* 0x001fe400000006ff */
[----:B------:R-:W-:-:S02]  /*04e0*/  FMNMX.FTZ R6, R0, R6, !PT ;  /* 0x0000000600067209 */ /* 0x000fc40007810000 */
[----:B------:R-:W-:Y:S01]  /*04f0*/  PRMT R5, R8, 0x7632, R5 ;  /* 0x0000763208057816 */ /* 0x000fe20000000005 */
[----:B------:R-:W-:Y:S01]  /*0500*/  STL [R1+0xc], R36 ;  /* 0x00000c2401007387 */ /* 0x000fe20000100800 */
[----:B------:R-:W-:Y:S02]  /*0510*/  FMNMX.FTZ R6, R36, R6, !PT ;  /* 0x0000000624067209 */ /* 0x000fe40007810000 */
[----:B------:R-:W-:Y:S02]  /*0520*/  SEL R9, R9, 0xff80ff80, !P5 ;  /* 0xff80ff8009097807 */ /* 0x000fe40006800000 */
[----:B-1----:R-:W-:Y:S02]  /*0530*/  SHF.L.U32 R0, R8, 0x10, RZ ;  /* 0x0000001008007819 */ /* 0x002fe400000006ff */
[----:B------:R-:W-:Y:S02]  /*0540*/  SHF.L.U32 R5, R5, 0x10, RZ ;  /* 0x0000001005057819 */ /* 0x000fe400000006ff */
[----:B------:R-:W-:Y:S01]  /*0550*/  FMNMX.FTZ R8, R0, R6, !PT ;  /* 0x0000000600087209 */ /* 0x000fe20007810000 */
[----:B------:R0:W-:Y:S01]  /*0560*/  STL [R1+0x10], R0 ;  /* 0x0000100001007387 */ /* 0x0001e20000100800 */
[----:B------:R-:W-:-:S02]  /*0570*/  PRMT R6, R9, 0x7632, R6 ;  /* 0x0000763209067816 */ /* 0x000fc40000000006 */
[----:B------:R-:W-:Y:S02]  /*0580*/  FMNMX.FTZ R8, R5, R8, !PT ;  /* 0x0000000805087209 */ /* 0x000fe40007810000 */
[----:B------:R-:W-:Y:S02]  /*0590*/  SEL R10, R10, 0xff80ff80, !P5 ;  /* 0xff80ff800a0a7807 */ /* 0x000fe40006800000 */
[----:B------:R-:W-:Y:S02]  /*05a0*/  SHF.L.U32 R6, R6, 0x10, RZ ;  /* 0x0000001006067819 */ /* 0x000fe400000006ff */
[----:B------:R-:W-:Y:S02]  /*05b0*/  SHF.L.U32 R7, R10, 0x10, RZ ;  /* 0x000000100a077819 */ /* 0x000fe400000006ff */
[----:B0-----:R-:W-:Y:S02]  /*05c0*/  SHF.L.U32 R0, R9, 0x10, RZ ;  /* 0x0000001009007819 */ /* 0x001fe400000006ff */
[----:B----4-:R-:W-:-:S02]  /*05d0*/  SEL R39, R29, 0xff80ff80, !P4 ;  /* 0xff80ff801d277807 */ /* 0x010fc40006000000 */
[----:B------:R-:W-:Y:S01]  /*05e0*/  FMNMX.FTZ R9, R0, R8, !PT ;  /* 0x0000000800097209 */ /* 0x000fe20007810000 */
[----:B------:R-:W-:Y:S01]  /*05f0*/  STL [R1+0x4], R0 ;  /* 0x0000040001007387 */ /* 0x000fe20000100800 */
[----:B------:R-:W-:Y:S02]  /*0600*/  PRMT R8, R10, 0x7632, R8 ;  /* 0x000076320a087816 */ /* 0x000fe40000000008 */
[----:B------:R-:W-:Y:S02]  /*0610*/  FMNMX.FTZ R10, R6, R9, !PT ;  /* 0x00000009060a7209 */ /* 0x000fe40007810000 */
[----:B------:R-:W-:Y:S02]  /*0620*/  SEL R9, R11, 0xff80ff80, !P5 ;  /* 0xff80ff800b097807 */ /* 0x000fe40006800000 */
[----:B------:R-:W-:Y:S02]  /*0630*/  SHF.L.U32 R8, R8, 0x10, RZ ;  /* 0x0000001008087819 */ /* 0x000fe400000006ff */
[----:B------:R-:W-:-:S02]  /*0640*/  FMNMX.FTZ R37, R7, R10, !PT ;  /* 0x0000000a07257209 */ /* 0x000fc40007810000 */
[C---:B------:R-:W-:Y:S02]  /*0650*/  PRMT R11, R9.reuse, 0x7632, R11 ;  /* 0x00007632090b7816 */ /* 0x040fe4000000000b */
[----:B------:R-:W-:Y:S02]  /*0660*/  SHF.L.U32 R9, R9, 0x10, RZ ;  /* 0x0000001009097819 */ /* 0x000fe400000006ff */
[----:B------:R-:W-:Y:S02]  /*0670*/  FMNMX.FTZ R10, R8, R37, !PT ;  /* 0x00000025080a7209 */ /* 0x000fe40007810000 */
[----:B------:R-:W-:Y:S02]  /*0680*/  SEL R37, R28, 0xff80ff80, !P4 ;  /* 0xff80ff801c257807 */ /* 0x000fe40006000000 */
[----:B------:R-:W-:Y:S02]  /*0690*/  SHF.L.U32 R11, R11, 0x10, RZ ;  /* 0x000000100b0b7819 */ /* 0x000fe400000006ff */
[----:B------:R-:W-:-:S02]  /*06a0*/  FMNMX.FTZ R36, R9, R10, !PT ;  /* 0x0000000a09247209 */ /* 0x000fc40007810000 */
[C---:B------:R-:W-:Y:S02]  /*06b0*/  PRMT R28, R37.reuse, 0x7632, R28 ;  /* 0x00007632251c7816 */ /* 0x040fe4000000001c */
[----:B------:R-:W-:Y:S02]  /*06c0*/  SHF.L.U32 R10, R37, 0x10, RZ ;  /* 0x00000010250a7819 */ /* 0x000fe400000006ff */
[----:B------:R-:W-:Y:S02]  /*06d0*/  FMNMX.FTZ R37, R11, R36, !PT ;  /* 0x000000240b257209 */ /* 0x000fe40007810000 */
[----:B------:R-:W-:Y:S02]  /*06e0*/  SHF.L.U32 R29, R28, 0x10, RZ ;  /* 0x000000101c1d7819 */ /* 0x000fe400000006ff */
[----:B------:R-:W-:Y:S02]  /*06f0*/  FMNMX.FTZ R38, R10, R37, !PT ;  /* 0x000000250a267209 */ /* 0x000fe40007810000 */
[----:B------:R-:W-:-:S02]  /*0700*/  PRMT R36, R39, 0x7632, R36 ;  /* 0x0000763227247816 */ /* 0x000fc40000000024 */
[----:B------:R-:W-:Y:S02]  /*0710*/  SHF.L.U32 R28, R39, 0x10, RZ ;  /* 0x00000010271c7819 */ /* 0x000fe400000006ff */
[----:B------:R-:W-:Y:S02]  /*0720*/  FMNMX.FTZ R37, R29, R38, !PT ;  /* 0x000000261d257209 */ /* 0x000fe40007810000 */
[----:B------:R-:W-:Y:S02]  /*0730*/  SEL R30, R30, 0xff80ff80, !P4 ;  /* 0xff80ff801e1e7807 */ /* 0x000fe40006000000 */
        /* <DEDUP_REMOVED lines=89> */
[----:B------:R-:W-:Y:S02]  /*0cd0*/  MOV R16, 0x8 ;  /* 0x0000000800107802 */ /* 0x000fe40000000f00 */
[----:B------:R-:W-:Y:S02]  /*0ce0*/  SEL R17, R17, 0xff80ff80, !P0 ;  /* 0xff80ff8011117807 */ /* 0x000fe40004000000 */
[----:B------:R-:W-:Y:S02]  /*0cf0*/  SHF.L.U32 R53, R53, 0x10, RZ ;  /* 0x0000001035357819 */ /* 0x000fe400000006ff */
[----:B------:R-:W-:-:S02]  /*0d00*/  FMNMX.FTZ R54, R50, R54, !PT ;  /* 0x0000003632367209 */ /* 0x000fc40007810000 */
[C---:B------:R-:W-:Y:S02]  /*0d10*/  PRMT R56, R17.reuse, 0x7632, R56 ;  /* 0x0000763211387816 */ /* 0x040fe40000000038 */
[----:B------:R-:W-:Y:S01]  /*0d20*/  SHF.L.U32 R52, R17, 0x10, RZ ;  /* 0x0000001011347819 */ /* 0x000fe200000006ff */
[----:B------:R-:W-:Y:S01]  /*0d30*/  IMAD.WIDE R16, R55, R16, c[0x0][0x180] ;  /* 0x0000600037107625 */ /* 0x000fe200078e0210 */
[----:B------:R-:W-:Y:S02]  /*0d40*/  FMNMX.FTZ R54, R53, R54, !PT ;  /* 0x0000003635367209 */ /* 0x000fe40007810000 */
[----:B------:R-:W-:Y:S02]  /*0d50*/  SEL R55, R18, 0xff80ff80, !P0 ;  /* 0xff80ff8012377807 */ /* 0x000fe40004000000 */
[----:B------:R-:W-:Y:S01]  /*0d60*/  SHF.L.U32 R18, R56, 0x10, RZ ;  /* 0x0000001038127819 */ /* 0x000fe200000006ff */
[----:B------:R0:W5:Y:S01]  /*0d70*/  LDG.E R16, [R16.64] ;  /* 0x0000000410107981 */ /* 0x000162000c1e1900 */
[----:B------:R-:W-:-:S02]  /*0d80*/  FMNMX.FTZ R54, R52, R54, !PT ;  /* 0x0000003634367209 */ /* 0x000fc40007810000 */
[----:B------:R-:W-:Y:S02]  /*0d90*/  PRMT R56, R55, 0x7632, R56 ;  /* 0x0000763237387816 */ /* 0x000fe40000000038 */
[----:B------:R-:W-:Y:S02]  /*0da0*/  SEL R19, R19, 0xff80ff80, !P0 ;  /* 0xff80ff8013137807 */ /* 0x000fe40004000000 */
[----:B0-----:R-:W-:Y:S02]  /*0db0*/  SHF.L.U32 R17, R55, 0x10, RZ ;  /* 0x0000001037117819 */ /* 0x001fe400000006ff */
[----:B------:R-:W-:Y:S02]  /*0dc0*/  FMNMX.FTZ R55, R18, R54, !PT ;  /* 0x0000003612377209 */ /* 0x000fe40007810000 */
[----:B------:R-:W-:Y:S02]  /*0dd0*/  SHF.L.U32 R54, R56, 0x10, RZ ;  /* 0x0000001038367819 */ /* 0x000fe400000006ff */
[----:B------:R-:W-:-:S02]  /*0de0*/  FMNMX.FTZ R60, R17, R55, !PT ;  /* 0x00000037113c7209 */ /* 0x000fc40007810000 */
[C---:B------:R-:W-:Y:S02]  /*0df0*/  PRMT R55, R19.reuse, 0x7632, R55 ;  /* 0x0000763213377816 */ /* 0x040fe40000000037 */
[----:B------:R-:W-:Y:S02]  /*0e00*/  SHF.L.U32 R19, R19, 0x10, RZ ;  /* 0x0000001013137819 */ /* 0x000fe400000006ff */
[----:B------:R-:W-:Y:S02]  /*0e10*/  FMNMX.FTZ R60, R54, R60, !PT ;  /* 0x0000003c363c7209 */ /* 0x000fe40007810000 */
[----:B--2---:R-:W-:Y:S02]  /*0e20*/  SEL R12, R12, 0xff80ff80, !P6 ;  /* 0xff80ff800c0c7807 */ /* 0x004fe40007000000 */
        /* <DEDUP_REMOVED lines=24> */
[----:B------:R-:W-:-:S04]  /*0fb0*/  FMNMX.FTZ R60, R58, R60, !PT ;  /* 0x0000003c3a3c7209 */ /* 0x000fc80007810000 */
[----:B------:R-:W-:-:S05]  /*0fc0*/  FMNMX.FTZ R60, R15, R60, !PT ;  /* 0x0000003c0f3c7209 */ /* 0x000fca0007810000 */
[----:B------:R-:W0:Y:S02]  /*0fd0*/  SHFL.BFLY PT, R61, R60, 0x10, 0x1f ;  /* 0x0e001f003c3d7f89 */ /* 0x000e2400000e0000 */
[----:B0-----:R-:W-:-:S05]  /*0fe0*/  FMNMX.FTZ R61, R60, R61, !PT ;  /* 0x0000003d3c3d7209 */ /* 0x001fca0007810000 */
[----:B------:R-:W0:Y:S02]  /*0ff0*/  SHFL.BFLY PT, R60, R61, 0x8, 0x1f ;  /* 0x0d001f003d3c7f89 */ /* 0x000e2400000e0000 */
[----:B0-----:R-:W-:-:S05]  /*1000*/  FMNMX.FTZ R60, R61, R60, !PT ;  /* 0x0000003c3d3c7209 */ /* 0x001fca0007810000 */
[----:B------:R-:W0:Y:S02]  /*1010*/  SHFL.BFLY PT, R61, R60, 0x4, 0x1f ;  /* 0x0c801f003c3d7f89 */ /* 0x000e2400000e0000 */
[----:B0-----:R-:W-:-:S05]  /*1020*/  FMNMX.FTZ R61, R60, R61, !PT ;  /* 0x0000003d3c3d7209 */ /* 0x001fca0007810000 */
[----:B------:R-:W0:Y:S04]  /*1030*/  SHFL.BFLY PT, R60, R61, 0x2, 0x1f ;  /* 0x0c401f003d3c7f89 */ /* 0x000e2800000e0000 */
[----:B------:R-:W1:Y:S01]  /*1040*/  S2R R0, SR_TID.X ;  /* 0x0000000000007919 */ /* 0x000e620000002100 */
[----:B0-----:R-:W-:-:S05]  /*1050*/  FMNMX.FTZ R60, R61, R60, !PT ;  /* 0x0000003c3d3c7209 */ /* 0x001fca0007810000 */
[----:B------:R-:W0:Y:S01]  /*1060*/  SHFL.BFLY PT, R61, R60, 0x1, 0x1f ;  /* 0x0c201f003c3d7f89 */ /* 0x000e2200000e0000 */
[----:B-1----:R-:W-:Y:S02]  /*1070*/  LOP3.LUT P1, RZ, R0, 0x1f, RZ, 0xc0, !PT ;  /* 0x0000001f00ff7812 */ /* 0x002fe4000782c0ff */
[----:B0-----:R-:W-:Y:S02]  /*1080*/  FMNMX.FTZ R61, R60, R61, !PT ;  /* 0x0000003d3c3d7209 */ /* 0x001fe40007810000 */
[----:B------:R-:W-:-:S04]  /*1090*/  SHF.R.U32.HI R60, RZ, 0x3, R0 ;  /* 0x00000003ff3c7819 */ /* 0x000fc80000011600 */
[----:B------:R-:W-:Y:S02]  /*10a0*/  LOP3.LUT R0, R60, 0x7c, RZ, 0xc0, !PT ;  /* 0x0000007c3c007812 */ /* 0x000fe400078ec0ff */
[----:B------:R-:W0:Y:S04]  /*10b0*/  S2R R60, SR_TID.X ;  /* 0x00000000003c7919 */ /* 0x000e280000002100 */
[----:B------:R-:W-:Y:S04]  /*10c0*/  @!P1 STS [R0], R61 ;  /* 0x0000003d00009388 */ /* 0x000fe80000000800 */
[----:B------:R-:W-:Y:S06]  /*10d0*/  BAR.SYNC 0x0 ;  /* 0x0000000000007b1d */ /* 0x000fec0000000000 */
[----:B------:R-:W2:Y:S04]  /*10e0*/  LDL.LU R0, [R1+0x18] ;  /* 0x0000180001007983 */ /* 0x000ea80000300800 */
[----:B0-----:R-:W0:Y:S04]  /*10f0*/  LDS R60, [R60.X4] ;  /* 0x000000003c3c7984 */ /* 0x001e280000004800 */
[----:B0-----:R-:W0:Y:S02]  /*1100*/  SHFL.BFLY PT, R61, R60, 0x10, 0x1f ;  /* 0x0e001f003c3d7f89 */ /* 0x001e2400000e0000 */
[----:B0-----:R-:W-:-:S05]  /*1110*/  FMNMX.FTZ R61, R60, R61, !PT ;  /* 0x0000003d3c3d7209 */ /* 0x001fca0007810000 */
[----:B------:R-:W0:Y:S02]  /*1120*/  SHFL.BFLY PT, R60, R61, 0x8, 0x1f ;  /* 0x0d001f003d3c7f89 */ /* 0x000e2400000e0000 */
[----:B0-----:R-:W-:-:S05]  /*1130*/  FMNMX.FTZ R60, R61, R60, !PT ;  /* 0x0000003c3d3c7209 */ /* 0x001fca0007810000 */
[----:B------:R-:W0:Y:S02]  /*1140*/  SHFL.BFLY PT, R61, R60, 0x4, 0x1f ;  /* 0x0c801f003c3d7f89 */ /* 0x000e2400000e0000 */
[----:B0-----:R-:W-:-:S05]  /*1150*/  FMNMX.FTZ R61, R60, R61, !PT ;  /* 0x0000003d3c3d7209 */ /* 0x001fca0007810000 */
[----:B------:R-:W0:Y:S02]  /*1160*/  SHFL.BFLY PT, R60, R61, 0x2, 0x1f ;  /* 0x0c401f003d3c7f89 */ /* 0x000e2400000e0000 */
[----:B0-----:R-:W-:-:S05]  /*1170*/  FMNMX.FTZ R60, R61, R60, !PT ;  /* 0x0000003c3d3c7209 */ /* 0x001fca0007810000 */
[----:B------:R-:W0:Y:S02]  /*1180*/  SHFL.BFLY PT, R61, R60, 0x1, 0x1f ;  /* 0x0c201f003c3d7f89 */ /* 0x000e2400000e0000 */
[----:B0-----:R-:W-:Y:S02]  /*1190*/  FMNMX.FTZ R61, R60, R61, !PT ;  /* 0x0000003d3c3d7209 */ /* 0x001fe40007810000 */
[----:B------:R-:W0:Y:S02]  /*11a0*/  S2R R60, SR_TID.X ;  /* 0x00000000003c7919 */ /* 0x000e240000002100 */
[----:B0-----:R-:W-:-:S13]  /*11b0*/  ISETP.LT.AND P0, PT, R60, 0x20, !P1 ;  /* 0x000000203c00780c */ /* 0x001fda0004f01270 */
[----:B------:R-:W-:Y:S04]  /*11c0*/  @P0 STS [R60.X4], R61 ;  /* 0x0000003d3c000388 */ /* 0x000fe80000004800 */
[----:B------:R-:W-:Y:S06]  /*11d0*/  BAR.SYNC 0x0 ;  /* 0x0000000000007b1d */ /* 0x000fec0000000000 */
[----:B------:R-:W3:Y:S04]  /*11e0*/  LDL.LU R61, [R1] ;  /* 0x00000000013d7983 */ /* 0x000ee80000300800 */
[----:B------:R-:W2:Y:S02]  /*11f0*/  LDS R60, [RZ] ;  /* 0x00000000ff3c7984 */ /* 0x000ea40000000800 */
[----:B--2---:R-:W-:-:S04]  /*1200*/  FADD R0, R0, -R60 ;  /* 0x8000003c00007221 */ /* 0x004fc80000000000 */
[----:B------:R-:W-:-:S05]  /*1210*/  FMUL R0, R0, 1.4426950216293334961 ;  /* 0x3fb8aa3b00007820 */ /* 0x000fca0000400000 */
[----:B------:R-:W-:-:S13]  /*1220*/  FSETP.GEU.AND P3, PT, R0, -126, PT ;  /* 0xc2fc00000000780b */ /* 0x000fda0003f6e000 */
[----:B------:R-:W-:-:S06]  /*1230*/  @!P3 FMUL R0, R0, 0.5 ;  /* 0x3f0000000000b820 */ /* 0x000fcc0000400000 */
[----:B------:R-:W0:Y:S02]  /*1240*/  MUFU.EX2 R0, R0 ;  /* 0x0000000000007308 */ /* 0x000e240000000800 */
[----:B0-----:R-:W-:Y:S01]  /*1250*/  @!P3 FMUL R0, R0, R0 ;  /* 0x000000000000b220 */ /* 0x001fe20000400000 */
[----:B---3--:R-:W-:-:S04]  /*1260*/  FADD R61, R61, -R60 ;  /* 0x8000003c3d3d7221 */ /* 0x008fc80000000000 */
[----:B------:R-:W-:-:S05]  /*1270*/  FMUL R61, R61, 1.4426950216293334961 ;  /* 0x3fb8aa3b3d3d7820 */ /* 0x000fca0000400000 */
[----:B------:R-:W-:-:S13]  /*1280*/  FSETP.GEU.AND P2, PT, R61, -126, PT ;  /* 0xc2fc00003d00780b */ /* 0x000fda0003f4e000 */
[----:B------:R-:W-:-:S06]  /*1290*/  @!P2 FMUL R61, R61, 0.5 ;  /* 0x3f0000003d3da820 */ /* 0x000fcc0000400000 */
[----:B------:R-:W0:Y:S02]  /*12a0*/  MUFU.EX2 R61, R61 ;  /* 0x0000003d003d7308 */ /* 0x000e240000000800 */
[----:B0-----:R-:W-:-:S04]  /*12b0*/  @!P2 FMUL R61, R61, R61 ;  /* 0x0000003d3d3da220 */ /* 0x001fc80000400000 */
[----:B------:R-:W-:Y:S02]  /*12c0*/  FADD R0, R61, R0 ;  /* 0x000000003d007221 */ /* 0x000fe40000000000 */
[----:B------:R-:W2:Y:S01]  /*12d0*/  LDL.LU R61, [R1+0x8] ;  /* 0x00000800013d7983 */ /* 0x000ea20000300800 */
[----:B------:R-:W-:-:S04]  /*12e0*/  FADD R4, R4, -R60 ;  /* 0x8000003c04047221 */ /* 0x000fc80000000000 */
[----:B------:R-:W-:-:S05]  /*12f0*/  FMUL R4, R4, 1.4426950216293334961 ;  /* 0x3fb8aa3b04047820 */ /* 0x000fca0000400000 */
[----:B------:R-:W-:-:S13]  /*1300*/  FSETP.GEU.AND P2, PT, R4, -126, PT ;  /* 0xc2fc00000400780b */ /* 0x000fda0003f4e000 */
[----:B------:R-:W-:-:S06]  /*1310*/  @!P2 FMUL R4, R4, 0.5 ;  /* 0x3f0000000404a820 */ /* 0x000fcc0000400000 */
[----:B------:R-:W0:Y:S01]  /*1320*/  MUFU.EX2 R4, R4 ;  /* 0x0000000400047308 */ /* 0x000e220000000800 */
[--C-:B------:R-:W-:Y:S01]  /*1330*/  FADD R2, R2, -R60.reuse ;  /* 0x8000003c02027221 */ /* 0x100fe20000000000 */
[----:B------:R-:W-:-:S03]  /*1340*/  FADD R3, R3, -R60 ;  /* 0x8000003c03037221 */ /* 0x000fc60000000000 */
[----:B------:R-:W-:Y:S01]  /*1350*/  FMUL R2, R2, 1.4426950216293334961 ;  /* 0x3fb8aa3b02027820 */ /* 0x000fe20000400000 */
[----:B0-----:R-:W-:-:S04]  /*1360*/  @!P2 FMUL R4, R4, R4 ;  /* 0x000000040404a220 */ /* 0x001fc80000400000 */
[----:B------:R-:W-:Y:S01]  /*1370*/  FSETP.GEU.AND P2, PT, R2, -126, PT ;  /* 0xc2fc00000200780b */ /* 0x000fe20003f4e000 */
[----:B------:R-:W-:Y:S01]  /*1380*/  FADD R0, R4, R0 ;  /* 0x0000000004007221 */ /* 0x000fe20000000000 */
[----:B------:R-:W-:Y:S02]  /*1390*/  FMUL R4, R3, 1.4426950216293334961 ;  /* 0x3fb8aa3b03047820 */ /* 0x000fe40000400000 */
[----:B------:R-:W3:Y:S03]  /*13a0*/  LDL.LU R3, [R1+0x14] ;  /* 0x0000140001037983 */ /* 0x000ee60000300800 */
[----:B------:R-:W-:-:S06]  /*13b0*/  FSETP.GEU.AND P4, PT, R4, -126, PT ;  /* 0xc2fc00000400780b */ /* 0x000fcc0003f8e000 */
[----:B------:R-:W-:-:S06]  /*13c0*/  @!P2 FMUL R2, R2, 0.5 ;  /* 0x3f0000000202a820 */ /* 0x000fcc0000400000 */
[----:B------:R-:W0:Y:S01]  /*13d0*/  MUFU.EX2 R2, R2 ;  /* 0x0000000200027308 */ /* 0x000e220000000800 */
[----:B------:R-:W-:-:S07]  /*13e0*/  @!P4 FMUL R4, R4, 0.5 ;  /* 0x3f0000000404c820 */ /* 0x000fce0000400000 */
[----:B------:R-:W1:Y:S01]  /*13f0*/  MUFU.EX2 R4, R4 ;  /* 0x0000000400047308 */ /* 0x000e620000000800 */
[----:B0-----:R-:W-:-:S04]  /*1400*/  @!P2 FMUL R2, R2, R2 ;  /* 0x000000020202a220 */ /* 0x001fc80000400000 */
[----:B------:R-:W-:Y:S02]  /*1410*/  FADD R0, R2, R0 ;  /* 0x0000000002007221 */ /* 0x000fe40000000000 */
[----:B------:R-:W4:Y:S01]  /*1420*/  LDL.LU R2, [R1+0xc] ;  /* 0x00000c0001027983 */ /* 0x000f220000300800 */
[----:B-1----:R-:W-:-:S03]  /*1430*/  @!P4 FMUL R4, R4, R4 ;  /* 0x000000040404c220 */ /* 0x002fc60000400000 */
[----:B------:R-:W-:Y:S06]  /*1440*/  BAR.SYNC 0x0 ;  /* 0x0000000000007b1d */ /* 0x000fec0000000000 */
[----:B--2---:R-:W-:-:S04]  /*1450*/  FADD R61, R61, -R60 ;  /* 0x8000003c3d3d7221 */ /* 0x004fc80000000000 */
[----:B------:R-:W-:-:S05]  /*1460*/  FMUL R61, R61, 1.4426950216293334961 ;  /* 0x3fb8aa3b3d3d7820 */ /* 0x000fca0000400000 */
[----:B------:R-:W-:-:S13]  /*1470*/  FSETP.GEU.AND P3, PT, R61, -126, PT ;  /* 0xc2fc00003d00780b */ /* 0x000fda0003f6e000 */
[----:B------:R-:W-:-:S06]  /*1480*/  @!P3 FMUL R61, R61, 0.5 ;  /* 0x3f0000003d3db820 */ /* 0x000fcc0000400000 */
[----:B------:R-:W0:Y:S02]  /*1490*/  MUFU.EX2 R61, R61 ;  /* 0x0000003d003d7308 */ /* 0x000e240000000800 */
[----:B0-----:R-:W-:-:S04]  /*14a0*/  @!P3 FMUL R61, R61, R61 ;  /* 0x0000003d3d3db220 */ /* 0x001fc80000400000 */
[----:B------:R-:W-:Y:S02]  /*14b0*/  FADD R0, R61, R0 ;  /* 0x000000003d007221 */ /* 0x000fe40000000000 */
[----:B------:R-:W2:Y:S02]  /*14c0*/  LDL.LU R61, [R1+0x4] ;  /* 0x00000400013d7983 */ /* 0x000ea40000300800 */
[----:B------:R-:W-:Y:S02]  /*14d0*/  FADD R0, R4, R0 ;  /* 0x0000000004007221 */ /* 0x000fe40000000000 */
[----:B------:R-:W2:Y:S01]  /*14e0*/  LDL.LU R4, [R1+0x10] ;  /* 0x0000100001047983 */ /* 0x000ea20000300800 */
[----:B---3--:R-:W-:-:S04]  /*14f0*/  FADD R3, R3, -R60 ;  /* 0x8000003c03037221 */ /* 0x008fc80000000000 */
[----:B------:R-:W-:-:S05]  /*1500*/  FMUL R3, R3, 1.4426950216293334961 ;  /* 0x3fb8aa3b03037820 */ /* 0x000fca0000400000 */
[----:B------:R-:W-:-:S13]  /*1510*/  FSETP.GEU.AND P5, PT, R3, -126, PT ;  /* 0xc2fc00000300780b */ /* 0x000fda0003fae000 */
[----:B------:R-:W-:-:S06]  /*1520*/  @!P5 FMUL R3, R3, 0.5 ;  /* 0x3f0000000303d820 */ /* 0x000fcc0000400000 */
[----:B------:R-:W0:Y:S01]  /*1530*/  MUFU.EX2 R3, R3 ;  /* 0x0000000300037308 */ /* 0x000e220000000800 */
[----:B----4-:R-:W-:-:S04]  /*1540*/  FADD R2, R2, -R60 ;  /* 0x8000003c02027221 */ /* 0x010fc80000000000 */
[----:B------:R-:W-:-:S05]  /*1550*/  FMUL R2, R2, 1.4426950216293334961 ;  /* 0x3fb8aa3b02027820 */ /* 0x000fca0000400000 */
[----:B------:R-:W-:Y:S01]  /*1560*/  FSETP.GEU.AND P6, PT, R2, -126, PT ;  /* 0xc2fc00000200780b */ /* 0x000fe20003fce000 */
[----:B0-----:R-:W-:-:S04]  /*1570*/  @!P5 FMUL R3, R3, R3 ;  /* 0x000000030303d220 */ /* 0x001fc80000400000 */
[----:B------:R-:W-:Y:S01]  /*1580*/  FADD R0, R3, R0 ;  /* 0x0000000003007221 */ /* 0x000fe20000000000 */
[----:B------:R-:W-:-:S07]  /*1590*/  FADD R3, R5, -R60 ;  /* 0x8000003c05037221 */ /* 0x000fce0000000000 */
[----:B------:R-:W-:Y:S01]  /*15a0*/  @!P6 FMUL R2, R2, 0.5 ;  /* 0x3f0000000202e820 */ /* 0x000fe20000400000 */
[----:B------:R-:W-:Y:S01]  /*15b0*/  FMUL R3, R3, 1.4426950216293334961 ;  /* 0x3fb8aa3b03037820 */ /* 0x000fe20000400000 */
[----:B------:R-:W-:-:S04]  /*15c0*/  FADD R6, R6, -R60 ;  /* 0x8000003c06067221 */ /* 0x000fc80000000000 */
[----:B------:R-:W0:Y:S01]  /*15d0*/  MUFU.EX2 R2, R2 ;  /* 0x0000000200027308 */ /* 0x000e220000000800 */
[----:B------:R-:W-:Y:S01]  /*15e0*/  FSETP.GEU.AND P3, PT, R3, -126, PT ;  /* 0xc2fc00000300780b */ /* 0x000fe20003f6e000 */
[----:B------:R-:W-:Y:S01]  /*15f0*/  FMUL R6, R6, 1.4426950216293334961 ;  /* 0x3fb8aa3b06067820 */ /* 0x000fe20000400000 */
[--C-:B------:R-:W-:Y:S01]  /*1600*/  FADD R7, R7, -R60.reuse ;  /* 0x8000003c07077221 */ /* 0x100fe20000000000 */
[----:B------:R-:W-:-:S03]  /*1610*/  FADD R8, R8, -R60 ;  /* 0x8000003c08087221 */ /* 0x000fc60000000000 */
[----:B------:R-:W-:Y:S01]  /*1620*/  FSETP.GEU.AND P5, PT, R6, -126, PT ;  /* 0xc2fc00000600780b */ /* 0x000fe20003fae000 */
[----:B------:R-:W-:Y:S01]  /*1630*/  FMUL R7, R7, 1.4426950216293334961 ;  /* 0x3fb8aa3b07077820 */ /* 0x000fe20000400000 */
[----:B------:R-:W-:-:S05]  /*1640*/  FMUL R8, R8, 1.4426950216293334961 ;  /* 0x3fb8aa3b08087820 */ /* 0x000fca0000400000 */
[----:B------:R-:W-:Y:S01]  /*1650*/  @!P3 FMUL R3, R3, 0.5 ;  /* 0x3f0000000303b820 */ /* 0x000fe20000400000 */
[----:B0-----:R-:W-:Y:S01]  /*1660*/  @!P6 FMUL R2, R2, R2 ;  /* 0x000000020202e220 */ /* 0x001fe20000400000 */
[----:B------:R-:W-:-:S04]  /*1670*/  FSETP.GEU.AND P6, PT, R7, -126, PT ;  /* 0xc2fc00000700780b */ /* 0x000fc80003fce000 */
[----:B------:R-:W0:Y:S01]  /*1680*/  MUFU.EX2 R3, R3 ;  /* 0x0000000300037308 */ /* 0x000e220000000800 */
[----:B------:R-:W-:Y:S01]  /*1690*/  @!P5 FMUL R6, R6, 0.5 ;  /* 0x3f0000000606d820 */ /* 0x000fe20000400000 */
[----:B------:R-:W-:-:S06]  /*16a0*/  FADD R9, R9, -R60 ;  /* 0x8000003c09097221 */ /* 0x000fcc0000000000 */
[----:B------:R-:W1:Y:S01]  /*16b0*/  MUFU.EX2 R6, R6 ;  /* 0x0000000600067308 */ /* 0x000e620000000800 */
[----:B------:R-:W-:Y:S01]  /*16c0*/  @!P6 FMUL R7, R7, 0.5 ;  /* 0x3f0000000707e820 */ /* 0x000fe20000400000 */
[----:B------:R-:W-:Y:S01]  /*16d0*/  FMUL R9, R9, 1.4426950216293334961 ;  /* 0x3fb8aa3b09097820 */ /* 0x000fe20000400000 */
[--C-:B------:R-:W-:Y:S01]  /*16e0*/  FADD R11, R11, -R60.reuse ;  /* 0x8000003c0b0b7221 */ /* 0x100fe20000000000 */
[----:B------:R-:W-:-:S04]  /*16f0*/  FADD R10, R10, -R60 ;  /* 0x8000003c0a0a7221 */ /* 0x000fc80000000000 */
[----:B------:R-:W3:Y:S01]  /*1700*/  MUFU.EX2 R7, R7 ;  /* 0x0000000700077308 */ /* 0x000ee20000000800 */
[----:B0-----:R-:W-:Y:S01]  /*1710*/  @!P3 FMUL R3, R3, R3 ;  /* 0x000000030303b220 */ /* 0x001fe20000400000 */
[----:B------:R-:W-:Y:S01]  /*1720*/  FMUL R11, R11, 1.4426950216293334961 ;  /* 0x3fb8aa3b0b0b7820 */ /* 0x000fe20000400000 */
[----:B------:R-:W-:Y:S01]  /*1730*/  FSETP.GEU.AND P3, PT, R9, -126, PT ;  /* 0xc2fc00000900780b */ /* 0x000fe20003f6e000 */
[----:B------:R-:W-:Y:S01]  /*1740*/  FMUL R10, R10, 1.4426950216293334961 ;  /* 0x3fb8aa3b0a0a7820 */ /* 0x000fe20000400000 */
[----:B------:R-:W-:Y:S01]  /*1750*/  FADD R29, R29, -R60 ;  /* 0x8000003c1d1d7221 */ /* 0x000fe20000000000 */
[----:B-1----:R-:W-:-:S03]  /*1760*/  @!P5 FMUL R6, R6, R6 ;  /* 0x000000060606d220 */ /* 0x002fc60000400000 */
[----:B------:R-:W-:Y:S01]  /*1770*/  FSETP.GEU.AND P5, PT, R10, -126, PT ;  /* 0xc2fc00000a00780b */ /* 0x000fe20003fae000 */
[----:B------:R-:W-:Y:S01]  /*1780*/  FMUL R29, R29, 1.4426950216293334961 ;  /* 0x3fb8aa3b1d1d7820 */ /* 0x000fe20000400000 */
[----:B------:R-:W-:-:S04]  /*1790*/  FADD R28, R28, -R60 ;  /* 0x8000003c1c1c7221 */ /* 0x000fc80000000000 */
[----:B------:R-:W-:Y:S01]  /*17a0*/  FMUL R28, R28, 1.4426950216293334961 ;  /* 0x3fb8aa3b1c1c7820 */ /* 0x000fe20000400000 */
[----:B------:R-:W-:Y:S01]  /*17b0*/  @!P3 FMUL R9, R9, 0.5 ;  /* 0x3f0000000909b820 */ /* 0x000fe20000400000 */
[----:B---3--:R-:W-:Y:S01]  /*17c0*/  @!P6 FMUL R7, R7, R7 ;  /* 0x000000070707e220 */ /* 0x008fe20000400000 */
[----:B------:R-:W-:Y:S01]  /*17d0*/  FSETP.GEU.AND P6, PT, R29, -126, PT ;  /* 0xc2fc00001d00780b */ /* 0x000fe20003fce000 */
[----:B------:R-:W-:-:S03]  /*17e0*/  FADD R0, R2, R0 ;  /* 0x0000000002007221 */ /* 0x000fc60000000000 */
[----:B------:R-:W0:Y:S01]  /*17f0*/  MUFU.EX2 R9, R9 ;  /* 0x0000000900097308 */ /* 0x000e220000000800 */
[----:B------:R-:W-:Y:S01]  /*1800*/  @!P5 FMUL R10, R10, 0.5 ;  /* 0x3f0000000a0ad820 */ /* 0x000fe20000400000 */
[----:B------:R-:W-:-:S06]  /*1810*/  FADD R36, R36, -R60 ;  /* 0x8000003c24247221 */ /* 0x000fcc0000000000 */
[----:B------:R-:W1:Y:S01]  /*1820*/  MUFU.EX2 R10, R10 ;  /* 0x0000000a000a7308 */ /* 0x000e620000000800 */
[----:B------:R-:W-:Y:S01]  /*1830*/  @!P6 FMUL R29, R29, 0.5 ;  /* 0x3f0000001d1de820 */ /* 0x000fe20000400000 */
[----:B------:R-:W-:Y:S01]  /*1840*/  FMUL R36, R36, 1.4426950216293334961 ;  /* 0x3fb8aa3b24247820 */ /* 0x000fe20000400000 */
[----:B------:R-:W-:-:S05]  /*1850*/  FADD R2, R37, -R60 ;  /* 0x8000003c25027221 */ /* 0x000fca0000000000 */
[----:B------:R-:W3:Y:S01]  /*1860*/  MUFU.EX2 R29, R29 ;  /* 0x0000001d001d7308 */ /* 0x000ee20000000800 */
[----:B0-----:R-:W-:Y:S01]  /*1870*/  @!P3 FMUL R9, R9, R9 ;  /* 0x000000090909b220 */ /* 0x001fe20000400000 */
[----:B------:R-:W-:Y:S01]  /*1880*/  FSETP.GEU.AND P3, PT, R36, -126, PT ;  /* 0xc2fc00002400780b */ /* 0x000fe20003f6e000 */
[----:B------:R-:W-:Y:S01]  /*1890*/  FMUL R2, R2, 1.4426950216293334961 ;  /* 0x3fb8aa3b02027820 */ /* 0x000fe20000400000 */
[----:B-1----:R-:W-:-:S04]  /*18a0*/  @!P5 FMUL R10, R10, R10 ;  /* 0x0000000a0a0ad220 */ /* 0x002fc80000400000 */
[----:B------:R-:W-:-:S07]  /*18b0*/  FSETP.GEU.AND P5, PT, R2, -126, PT ;  /* 0xc2fc00000200780b */ /* 0x000fce0003fae000 */
[----:B------:R-:W-:Y:S01]  /*18c0*/  @!P3 FMUL R36, R36, 0.5 ;  /* 0x3f0000002424b820 */ /* 0x000fe20000400000 */
[----:B---3--:R-:W-:-:S05]  /*18d0*/  @!P6 FMUL R29, R29, R29 ;  /* 0x0000001d1d1de220 */ /* 0x008fca0000400000 */
[----:B------:R-:W-:Y:S01]  /*18e0*/  MUFU.EX2 R36, R36 ;  /* 0x0000002400247308 */ /* 0x000fe20000000800 */
[----:B------:R-:W-:-:S07]  /*18f0*/  @!P5 FMUL R2, R2, 0.5 ;  /* 0x3f0000000202d820 */ /* 0x000fce0000400000 */
[----:B------:R-:W-:Y:S01]  /*1900*/  MUFU.EX2 R2, R2 ;  /* 0x0000000200027308 */ /* 0x000fe20000000800 */
[----:B--2---:R-:W-:-:S04]  /*1910*/  FADD R4, R4, -R60 ;  /* 0x8000003c04047221 */ /* 0x004fc80000000000 */
[----:B------:R-:W-:-:S05]  /*1920*/  FMUL R4, R4, 1.4426950216293334961 ;  /* 0x3fb8aa3b04047820 */ /* 0x000fca0000400000 */
[----:B------:R-:W-:Y:S01]  /*1930*/  FSETP.GEU.AND P2, PT, R4, -126, PT ;  /* 0xc2fc00000400780b */ /* 0x000fe20003f4e000 */
[----:B------:R-:W-:-:S04]  /*1940*/  FADD R5, R61, -R60 ;  /* 0x8000003c3d057221 */ /* 0x000fc80000000000 */
[----:B------:R-:W-:-:S08]  /*1950*/  FMUL R5, R5, 1.4426950216293334961 ;  /* 0x3fb8aa3b05057820 */ /* 0x000fd00000400000 */
[----:B------:R-:W-:Y:S01]  /*1960*/  @!P2 FMUL R4, R4, 0.5 ;  /* 0x3f0000000404a820 */ /* 0x000fe20000400000 */
[----:B------:R-:W-:-:S05]  /*1970*/  FSETP.GEU.AND P4, PT, R5, -126, PT ;  /* 0xc2fc00000500780b */ /* 0x000fca0003f8e000 */
[----:B------:R-:W0:Y:S08]  /*1980*/  MUFU.EX2 R4, R4 ;  /* 0x0000000400047308 */ /* 0x000e300000000800 */
[----:B------:R-:W-:Y:S01]  /*1990*/  @!P4 FMUL R5, R5, 0.5 ;  /* 0x3f0000000505c820 */ /* 0x000fe20000400000 */
[----:B0-----:R-:W-:Y:S01]  /*19a0*/  @!P2 FMUL R4, R4, R4 ;  /* 0x000000040404a220 */ /* 0x001fe20000400000 */
[----:B------:R-:W-:-:S04]  /*19b0*/  FSETP.GEU.AND P2, PT, R8, -126, PT ;  /* 0xc2fc00000800780b */ /* 0x000fc80003f4e000 */
[----:B------:R-:W0:Y:S09]  /*19c0*/  MUFU.EX2 R5, R5 ;  /* 0x0000000500057308 */ /* 0x000e320000000800 */
[----:B------:R-:W-:Y:S01]  /*19d0*/  @!P2 FMUL R8, R8, 0.5 ;  /* 0x3f0000000808a820 */ /* 0x000fe20000400000 */
[----:B0-----:R-:W-:-:S05]  /*19e0*/  @!P4 FMUL R5, R5, R5 ;  /* 0x000000050505c220 */ /* 0x001fca0000400000 */
[----:B------:R-:W0:Y:S01]  /*19f0*/  MUFU.EX2 R8, R8 ;  /* 0x0000000800087308 */ /* 0x000e220000000800 */
[----:B------:R-:W-:Y:S01]  /*1a00*/  FSETP.GEU.AND P4, PT, R11, -126, PT ;  /* 0xc2fc00000b00780b */ /* 0x000fe20003f8e000 */
[----:B------:R-:W-:-:S12]  /*1a10*/  FADD R0, R4, R0 ;  /* 0x0000000004007221 */ /* 0x000fd80000000000 */
[----:B------:R-:W-:Y:S01]  /*1a20*/  @!P4 FMUL R11, R11, 0.5 ;  /* 0x3f0000000b0bc820 */ /* 0x000fe20000400000 */
[----:B0-----:R-:W-:Y:S01]  /*1a30*/  @!P2 FMUL R8, R8, R8 ;  /* 0x000000080808a220 */ /* 0x001fe20000400000 */
[----:B------:R-:W-:-:S04]  /*1a40*/  FSETP.GEU.AND P2, PT, R28, -126, PT ;  /* 0xc2fc00001c00780b */ /* 0x000fc80003f4e000 */
[----:B------:R-:W0:Y:S01]  /*1a50*/  MUFU.EX2 R11, R11 ;  /* 0x0000000b000b7308 */ /* 0x000e220000000800 */
[----:B------:R-:W-:-:S04]  /*1a60*/  FADD R0, R3, R0 ;  /* 0x0000000003007221 */ /* 0x000fc80000000000 */
[----:B------:R-:W-:Y:S01]  /*1a70*/  FADD R5, R5, R0 ;  /* 0x0000000005057221 */ /* 0x000fe20000000000 */
[----:B------:R-:W-:-:S03]  /*1a80*/  FADD R0, R30, -R60 ;  /* 0x8000003c1e007221 */ /* 0x000fc60000000000 */
[----:B------:R-:W-:Y:S01]  /*1a90*/  @!P2 FMUL R28, R28, 0.5 ;  /* 0x3f0000001c1ca820 */ /* 0x000fe20000400000 */
[----:B------:R-:W-:Y:S01]  /*1aa0*/  FMUL R0, R0, 1.4426950216293334961 ;  /* 0x3fb8aa3b00007820 */ /* 0x000fe20000400000 */
[----:B------:R-:W-:-:S04]  /*1ab0*/  FADD R3, R31, -R60 ;  /* 0x8000003c1f037221 */ /* 0x000fc80000000000 */
[----:B------:R-:W1:Y:S01]  /*1ac0*/  MUFU.EX2 R28, R28 ;  /* 0x0000001c001c7308 */ /* 0x000e620000000800 */
[----:B0-----:R-:W-:Y:S01]  /*1ad0*/  @!P4 FMUL R11, R11, R11 ;  /* 0x0000000b0b0bc220 */ /* 0x001fe20000400000 */
[----:B------:R-:W-:Y:S01]  /*1ae0*/  FSETP.GEU.AND P4, PT, R0, -126, PT ;  /* 0xc2fc00000000780b */ /* 0x000fe20003f8e000 */
[----:B------:R-:W-:Y:S01]  /*1af0*/  FMUL R3, R3, 1.4426950216293334961 ;  /* 0x3fb8aa3b03037820 */ /* 0x000fe20000400000 */
[----:B------:R-:W-:-:S04]  /*1b00*/  FADD R4, R38, -R60 ;  /* 0x8000003c26047221 */ /* 0x000fc80000000000 */
[----:B------:R-:W-:Y:S01]  /*1b10*/  FMUL R4, R4, 1.4426950216293334961 ;  /* 0x3fb8aa3b04047820 */ /* 0x000fe20000400000 */
[----:B------:R-:W-:-:S06]  /*1b20*/  FSETP.GEU.AND P6, PT, R3, -126, PT ;  /* 0xc2fc00000300780b */ /* 0x000fcc0003fce000 */
[----:B------:R-:W-:Y:S01]  /*1b30*/  @!P4 FMUL R0, R0, 0.5 ;  /* 0x3f0000000000c820 */ /* 0x000fe20000400000 */
[----:B-1----:R-:W-:Y:S01]  /*1b40*/  @!P2 FMUL R28, R28, R28 ;  /* 0x0000001c1c1ca220 */ /* 0x002fe20000400000 */
[----:B------:R-:W-:Y:S01]  /*1b50*/  FSETP.GEU.AND P2, PT, R4, -126, PT ;  /* 0xc2fc00000400780b */ /* 0x000fe20003f4e000 */
[----:B------:R-:W-:-:S03]  /*1b60*/  FADD R6, R6, R5 ;  /* 0x0000000506067221 */ /* 0x000fc60000000000 */
[----:B------:R-:W0:Y:S01]  /*1b70*/  MUFU.EX2 R0, R0 ;  /* 0x0000000000007308 */ /* 0x000e220000000800 */
[----:B------:R-:W-:Y:S01]  /*1b80*/  FADD R5, R32, -R60 ;  /* 0x8000003c20057221 */ /* 0x000fe20000000000 */
[----:B------:R-:W-:Y:S01]  /*1b90*/  @!P6 FMUL R3, R3, 0.5 ;  /* 0x3f0000000303e820 */ /* 0x000fe20000400000 */
[----:B------:R-:W-:Y:S01]  /*1ba0*/  FADD R7, R7, R6 ;  /* 0x0000000607077221 */ /* 0x000fe20000000000 */
[--C-:B------:R-:W-:Y:S01]  /*1bb0*/  FADD R6, R39, -R60.reuse ;  /* 0x8000003c27067221 */ /* 0x100fe20000000000 */
[----:B------:R-:W-:Y:S02]  /*1bc0*/  FMUL R5, R5, 1.4426950216293334961 ;  /* 0x3fb8aa3b05057820 */ /* 0x000fe40000400000 */
[----:B------:R-:W-:Y:S02]  /*1bd0*/  FADD R8, R8, R7 ;  /* 0x0000000708087221 */ /* 0x000fe40000000000 */
[----:B------:R-:W-:Y:S01]  /*1be0*/  @!P2 FMUL R4, R4, 0.5 ;  /* 0x3f0000000404a820 */ /* 0x000fe20000400000 */
[----:B------:R-:W1:Y:S01]  /*1bf0*/  MUFU.EX2 R3, R3 ;  /* 0x0000000300037308 */ /* 0x000e620000000800 */
[----:B------:R-:W-:Y:S01]  /*1c00*/  FADD R7, R33, -R60 ;  /* 0x8000003c21077221 */ /* 0x000fe20000000000 */
[----:B------:R-:W-:Y:S01]  /*1c10*/  @!P3 FMUL R36, R36, R36 ;  /* 0x000000242424b220 */ /* 0x000fe20000400000 */
[----:B------:R-:W-:Y:S01]  /*1c20*/  FMUL R6, R6, 1.4426950216293334961 ;  /* 0x3fb8aa3b06067820 */ /* 0x000fe20000400000 */
[----:B------:R-:W-:Y:S01]  /*1c30*/  FADD R8, R9, R8 ;  /* 0x0000000809087221 */ /* 0x000fe20000000000 */
[----:B------:R-:W-:Y:S01]  /*1c40*/  FSETP.GEU.AND P3, PT, R5, -126, PT ;  /* 0xc2fc00000500780b */ /* 0x000fe20003f6e000 */
[----:B------:R-:W-:-:S02]  /*1c50*/  FMUL R7, R7, 1.4426950216293334961 ;  /* 0x3fb8aa3b07077820 */ /* 0x000fc40000400000 */
[----:B------:R-:W2:Y:S01]  /*1c60*/  MUFU.EX2 R4, R4 ;  /* 0x0000000400047308 */ /* 0x000ea20000000800 */
[----:B0-----:R-:W-:Y:S01]  /*1c70*/  @!P4 FMUL R0, R0, R0 ;  /* 0x000000000000c220 */ /* 0x001fe20000400000 */
[----:B------:R-:W-:Y:S01]  /*1c80*/  FADD R11, R11, R8 ;  /* 0x000000080b0b7221 */ /* 0x000fe20000000000 */
[----:B------:R-:W-:Y:S01]  /*1c90*/  FSETP.GEU.AND P4, PT, R6, -126, PT ;  /* 0xc2fc00000600780b */ /* 0x000fe20003f8e000 */
[--C-:B------:R-:W-:Y:S01]  /*1ca0*/  FADD R8, R40, -R60.reuse ;  /* 0x8000003c28087221 */ /* 0x100fe20000000000 */
[----:B------:R-:W-:Y:S01]  /*1cb0*/  @!P5 FMUL R2, R2, R2 ;  /* 0x000000020202d220 */ /* 0x000fe20000400000 */
[----:B------:R-:W-:Y:S01]  /*1cc0*/  FSETP.GEU.AND P5, PT, R7, -126, PT ;  /* 0xc2fc00000700780b */ /* 0x000fe20003fae000 */
[----:B------:R-:W-:Y:S01]  /*1cd0*/  FADD R9, R34, -R60 ;  /* 0x8000003c22097221 */ /* 0x000fe20000000000 */
[----:B------:R-:W-:Y:S01]  /*1ce0*/  FMUL R8, R8, 1.4426950216293334961 ;  /* 0x3fb8aa3b08087820 */ /* 0x000fe20000400000 */
[----:B-1----:R-:W-:Y:S01]  /*1cf0*/  @!P6 FMUL R3, R3, R3 ;  /* 0x000000030303e220 */ /* 0x002fe20000400000 */
[----:B------:R-:W-:Y:S01]  /*1d00*/  @!P3 FMUL R5, R5, 0.5 ;  /* 0x3f0000000505b820 */ /* 0x000fe20000400000 */
[----:B------:R-:W-:Y:S01]  /*1d10*/  FMUL R9, R9, 1.4426950216293334961 ;  /* 0x3fb8aa3b09097820 */ /* 0x000fe20000400000 */
[----:B------:R-:W-:Y:S01]  /*1d20*/  FADD R10, R10, R11 ;  /* 0x0000000b0a0a7221 */ /* 0x000fe20000000000 */
[----:B------:R-:W-:-:S03]  /*1d30*/  FSETP.GEU.AND P6, PT, R8, -126, PT ;  /* 0xc2fc00000800780b */ /* 0x000fc60003fce000 */
[----:B------:R-:W-:Y:S01]  /*1d40*/  @!P4 FMUL R6, R6, 0.5 ;  /* 0x3f0000000606c820 */ /* 0x000fe20000400000 */
[----:B--2---:R-:W-:Y:S01]  /*1d50*/  @!P2 FMUL R4, R4, R4 ;  /* 0x000000040404a220 */ /* 0x004fe20000400000 */
[----:B------:R-:W-:Y:S01]  /*1d60*/  FADD R29, R29, R10 ;  /* 0x0000000a1d1d7221 */ /* 0x000fe20000000000 */
[----:B------:R-:W-:Y:S01]  /*1d70*/  FSETP.GEU.AND P2, PT, R9, -126, PT ;  /* 0xc2fc00000900780b */ /* 0x000fe20003f4e000 */
[----:B------:R-:W0:Y:S01]  /*1d80*/  MUFU.EX2 R5, R5 ;  /* 0x0000000500057308 */ /* 0x000e220000000800 */
[----:B------:R-:W-:Y:S01]  /*1d90*/  @!P5 FMUL R7, R7, 0.5 ;  /* 0x3f0000000707d820 */ /* 0x000fe20000400000 */
[----:B------:R-:W-:Y:S01]  /*1da0*/  FADD R29, R28, R29 ;  /* 0x0000001d1c1d7221 */ /* 0x000fe20000000000 */
[----:B------:R-:W-:-:S05]  /*1db0*/  FADD R41, R41, -R60 ;  /* 0x8000003c29297221 */ /* 0x000fca0000000000 */
[----:B------:R-:W1:Y:S01]  /*1dc0*/  MUFU.EX2 R6, R6 ;  /* 0x0000000600067308 */ /* 0x000e620000000800 */
[----:B------:R-:W-:Y:S01]  /*1dd0*/  FADD R29, R36, R29 ;  /* 0x0000001d241d7221 */ /* 0x000fe20000000000 */
[----:B------:R-:W-:-:S06]  /*1de0*/  @!P6 FMUL R8, R8, 0.5 ;  /* 0x3f0000000808e820 */ /* 0x000fcc0000400000 */
[----:B------:R-:W2:Y:S01]  /*1df0*/  MUFU.EX2 R7, R7 ;  /* 0x0000000700077308 */ /* 0x000ea20000000800 */
[----:B------:R-:W-:Y:S01]  /*1e00*/  FADD R29, R0, R29 ;  /* 0x0000001d001d7221 */ /* 0x000fe20000000000 */
[----:B------:R-:W-:Y:S01]  /*1e10*/  FMUL R41, R41, 1.4426950216293334961 ;  /* 0x3fb8aa3b29297820 */ /* 0x000fe20000400000 */
[--C-:B------:R-:W-:Y:S01]  /*1e20*/  FADD R35, R35, -R60.reuse ;  /* 0x8000003c23237221 */ /* 0x100fe20000000000 */
[----:B------:R-:W-:Y:S01]  /*1e30*/  @!P2 FMUL R9, R9, 0.5 ;  /* 0x3f0000000909a820 */ /* 0x000fe20000400000 */
[----:B------:R-:W-:-:S03]  /*1e40*/  FADD R42, R42, -R60 ;  /* 0x8000003c2a2a7221 */ /* 0x000fc60000000000 */
[----:B------:R-:W3:Y:S01]  /*1e50*/  MUFU.EX2 R0, R8 ;  /* 0x0000000800007308 */ /* 0x000ee20000000800 */
[----:B------:R-:W-:Y:S01]  /*1e60*/  FADD R10, R2, R29 ;  /* 0x0000001d020a7221 */ /* 0x000fe20000000000 */
[----:B0-----:R-:W-:Y:S01]  /*1e70*/  @!P3 FMUL R5, R5, R5 ;  /* 0x000000050505b220 */ /* 0x001fe20000400000 */
[----:B------:R-:W-:Y:S01]  /*1e80*/  FMUL R35, R35, 1.4426950216293334961 ;  /* 0x3fb8aa3b23237820 */ /* 0x000fe20000400000 */
[----:B------:R-:W-:Y:S01]  /*1e90*/  FSETP.GEU.AND P3, PT, R41, -126, PT ;  /* 0xc2fc00002900780b */ /* 0x000fe20003f6e000 */
[----:B------:R-:W-:-:S03]  /*1ea0*/  FMUL R42, R42, 1.4426950216293334961 ;  /* 0x3fb8aa3b2a2a7820 */ /* 0x000fc60000400000 */
[----:B------:R-:W0:Y:S01]  /*1eb0*/  MUFU.EX2 R2, R9 ;  /* 0x0000000900027308 */ /* 0x000e220000000800 */
[----:B-1----:R-:W-:Y:S01]  /*1ec0*/  @!P4 FMUL R6, R6, R6 ;  /* 0x000000060606c220 */ /* 0x002fe20000400000 */
[--C-:B------:R-:W-:Y:S01]  /*1ed0*/  FADD R24, R24, -R60.reuse ;  /* 0x8000003c18187221 */ /* 0x100fe20000000000 */
[----:B------:R-:W-:Y:S01]  /*1ee0*/  FSETP.GEU.AND P4, PT, R35, -126, PT ;  /* 0xc2fc00002300780b */ /* 0x000fe20003f8e000 */
[----:B--2---:R-:W-:Y:S01]  /*1ef0*/  @!P5 FMUL R7, R7, R7 ;  /* 0x000000070707d220 */ /* 0x004fe20000400000 */
[----:B------:R-:W-:Y:S01]  /*1f00*/  FSETP.GEU.AND P5, PT, R42, -126, PT ;  /* 0xc2fc00002a00780b */ /* 0x000fe20003fae000 */
[----:B------:R-:W-:Y:S01]  /*1f10*/  FMUL R24, R24, 1.4426950216293334961 ;  /* 0x3fb8aa3b18187820 */ /* 0x000fe20000400000 */
[----:B------:R-:W-:Y:S01]  /*1f20*/  FADD R43, R43, -R60 ;  /* 0x8000003c2b2b7221 */ /* 0x000fe20000000000 */
[----:B---3--:R-:W-:Y:S01]  /*1f30*/  @!P6 FMUL R0, R0, R0 ;  /* 0x000000000000e220 */ /* 0x008fe20000400000 */
[----:B------:R-:W-:Y:S02]  /*1f40*/  @!P3 FMUL R41, R41, 0.5 ;  /* 0x3f0000002929b820 */ /* 0x000fe40000400000 */
[----:B------:R-:W-:Y:S01]  /*1f50*/  FMUL R43, R43, 1.4426950216293334961 ;  /* 0x3fb8aa3b2b2b7820 */ /* 0x000fe20000400000 */
[----:B------:R-:W-:Y:S01]  /*1f60*/  FSETP.GEU.AND P6, PT, R24, -126, PT ;  /* 0xc2fc00001800780b */ /* 0x000fe20003fce000 */
[----:B------:R-:W-:Y:S01]  /*1f70*/  FADD R11, R3, R10 ;  /* 0x0000000a030b7221 */ /* 0x000fe20000000000 */
[----:B0-----:R-:W-:-:S02]  /*1f80*/  @!P2 FMUL R2, R2, R2 ;  /* 0x000000020202a220 */ /* 0x001fc40000400000 */
[----:B------:R-:W-:Y:S01]  /*1f90*/  FSETP.GEU.AND P2, PT, R43, -126, PT ;  /* 0xc2fc00002b00780b */ /* 0x000fe20003f4e000 */
[----:B------:R-:W0:Y:S01]  /*1fa0*/  MUFU.EX2 R3, R41 ;  /* 0x0000002900037308 */ /* 0x000e220000000800 */
[----:B------:R-:W-:Y:S01]  /*1fb0*/  @!P4 FMUL R35, R35, 0.5 ;  /* 0x3f0000002323c820 */ /* 0x000fe20000400000 */
[----:B------:R-:W-:Y:S01]  /*1fc0*/  FADD R8, R4, R11 ;  /* 0x0000000b04087221 */ /* 0x000fe20000000000 */
[----:B------:R-:W-:-:S03]  /*1fd0*/  @!P5 FMUL R42, R42, 0.5 ;  /* 0x3f0000002a2ad820 */ /* 0x000fc60000400000 */
[----:B------:R-:W-:Y:S02]  /*1fe0*/  FADD R9, R5, R8 ;  /* 0x0000000805097221 */ /* 0x000fe40000000000 */
[----:B------:R-:W1:Y:S01]  /*1ff0*/  MUFU.EX2 R4, R35 ;  /* 0x0000002300047308 */ /* 0x000e620000000800 */
[----:B------:R-:W-:Y:S01]  /*2000*/  FADD R25, R25, -R60 ;  /* 0x8000003c19197221 */ /* 0x000fe20000000000 */
[----:B------:R-:W-:Y:S01]  /*2010*/  @!P6 FMUL R24, R24, 0.5 ;  /* 0x3f0000001818e820 */ /* 0x000fe20000400000 */
[----:B------:R-:W-:-:S05]  /*2020*/  FADD R8, R6, R9 ;  /* 0x0000000906087221 */ /* 0x000fca0000000000 */
[----:B------:R-:W2:Y:S01]  /*2030*/  MUFU.EX2 R5, R42 ;  /* 0x0000002a00057308 */ /* 0x000ea20000000800 */
[----:B------:R-:W-:Y:S01]  /*2040*/  FMUL R25, R25, 1.4426950216293334961 ;  /* 0x3fb8aa3b19197820 */ /* 0x000fe20000400000 */
[--C-:B------:R-:W-:Y:S01]  /*2050*/  FADD R26, R26, -R60.reuse ;  /* 0x8000003c1a1a7221 */ /* 0x100fe20000000000 */
[----:B------:R-:W-:Y:S01]  /*2060*/  @!P2 FMUL R43, R43, 0.5 ;  /* 0x3f0000002b2ba820 */ /* 0x000fe20000400000 */
[----:B------:R-:W-:Y:S01]  /*2070*/  FADD R44, R44, -R60 ;  /* 0x8000003c2c2c7221 */ /* 0x000fe20000000000 */
[----:B------:R-:W-:-:S03]  /*2080*/  FADD R9, R7, R8 ;  /* 0x0000000807097221 */ /* 0x000fc60000000000 */
[----:B------:R-:W3:Y:S01]  /*2090*/  MUFU.EX2 R6, R24 ;  /* 0x0000001800067308 */ /* 0x000ee20000000800 */
[----:B0-----:R-:W-:Y:S01]  /*20a0*/  @!P3 FMUL R3, R3, R3 ;  /* 0x000000030303b220 */ /* 0x001fe20000400000 */
[----:B------:R-:W-:Y:S01]  /*20b0*/  FMUL R26, R26, 1.4426950216293334961 ;  /* 0x3fb8aa3b1a1a7820 */ /* 0x000fe20000400000 */
[----:B------:R-:W-:Y:S01]  /*20c0*/  FSETP.GEU.AND P3, PT, R25, -126, PT ;  /* 0xc2fc00001900780b */ /* 0x000fe20003f6e000 */
[----:B------:R-:W-:-:S04]  /*20d0*/  FMUL R44, R44, 1.4426950216293334961 ;  /* 0x3fb8aa3b2c2c7820 */ /* 0x000fc80000400000 */
        /* <DEDUP_REMOVED lines=52> */
[----:B------:R-:W-:Y:S01]  /*2420*/  @!P5 FMUL R47, R47, 0.5 ;  /* 0x3f0000002f2fd820 */ /* 0x000fe20000400000 */
[----:B------:R-:W-:Y:S01]  /*2430*/  FADD R9, R7, R8 ;  /* 0x0000000807097221 */ /* 0x000fe20000000000 */
[----:B------:R-:W-:-:S04]  /*2440*/  FADD R22, R22, -R60 ;  /* 0x8000003c16167221 */ /* 0x000fc80000000000 */
[----:B------:R-:W1:Y:S01]  /*2450*/  MUFU.EX2 R7, R20 ;  /* 0x0000001400077308 */ /* 0x000e620000000800 */
[----:B------:R-:W-:Y:S01]  /*2460*/  @!P6 FMUL R21, R21, 0.5 ;  /* 0x3f0000001515e820 */ /* 0x000fe20000400000 */
[----:B------:R-:W-:Y:S01]  /*2470*/  FMUL R22, R22, 1.4426950216293334961 ;  /* 0x3fb8aa3b16167820 */ /* 0x000fe20000400000 */
[----:B------:R-:W-:Y:S01]  /*2480*/  FADD R49, R49, -R60 ;  /* 0x8000003c31317221 */ /* 0x000fe20000000000 */
[----:B------:R-:W-:-:S04]  /*2490*/  @!P2 FMUL R48, R48, 0.5 ;  /* 0x3f0000003030a820 */ /* 0x000fc80000400000 */
[----:B------:R-:W2:Y:S01]  /*24a0*/  MUFU.EX2 R47, R47 ;  /* 0x0000002f002f7308 */ /* 0x000ea20000000800 */
[----:B0-----:R-:W-:Y:S01]  /*24b0*/  @!P3 FMUL R6, R6, R6 ;  /* 0x000000060606b220 */ /* 0x001fe20000400000 */
[----:B------:R-:W-:Y:S01]  /*24c0*/  FMUL R49, R49, 1.4426950216293334961 ;  /* 0x3fb8aa3b31317820 */ /* 0x000fe20000400000 */
[----:B------:R-:W-:Y:S01]  /*24d0*/  FADD R23, R23, -R60 ;  /* 0x8000003c17177221 */ /* 0x000fe20000000000 */
[----:B------:R-:W-:-:S04]  /*24e0*/  FSETP.GEU.AND P3, PT, R22, -126, PT ;  /* 0xc2fc00001600780b */ /* 0x000fc80003f6e000 */
[----:B------:R-:W0:Y:S01]  /*24f0*/  MUFU.EX2 R21, R21 ;  /* 0x0000001500157308 */ /* 0x000e220000000800 */
[----:B-1----:R-:W-:Y:S01]  /*2500*/  @!P4 FMUL R7, R7, R7 ;  /* 0x000000070707c220 */ /* 0x002fe20000400000 */
[----:B------:R-:W-:Y:S01]  /*2510*/  FMUL R23, R23, 1.4426950216293334961 ;  /* 0x3fb8aa3b17177820 */ /* 0x000fe20000400000 */
[----:B------:R-:W-:Y:S01]  /*2520*/  FSETP.GEU.AND P4, PT, R49, -126, PT ;  /* 0xc2fc00003100780b */ /* 0x000fe20003f8e000 */
[----:B------:R-:W-:-:S04]  /*2530*/  FADD R51, R51, -R60 ;  /* 0x8000003c33337221 */ /* 0x000fc80000000000 */
[----:B------:R-:W1:Y:S01]  /*2540*/  MUFU.EX2 R48, R48 ;  /* 0x0000003000307308 */ /* 0x000e620000000800 */
[----:B--2---:R-:W-:Y:S01]  /*2550*/  @!P5 FMUL R47, R47, R47 ;  /* 0x0000002f2f2fd220 */ /* 0x004fe20000400000 */
[----:B------:R-:W-:Y:S01]  /*2560*/  FSETP.GEU.AND P5, PT, R23, -126, PT ;  /* 0xc2fc00001700780b */ /* 0x000fe20003fae000 */
[----:B------:R-:W-:Y:S01]  /*2570*/  FMUL R51, R51, 1.4426950216293334961 ;  /* 0x3fb8aa3b33337820 */ /* 0x000fe20000400000 */
[----:B------:R-:W-:Y:S01]  /*2580*/  FADD R50, R50, -R60 ;  /* 0x8000003c32327221 */ /* 0x000fe20000000000 */
[----:B------:R-:W-:Y:S01]  /*2590*/  @!P3 FMUL R22, R22, 0.5 ;  /* 0x3f0000001616b820 */ /* 0x000fe20000400000 */
[----:B0-----:R-:W-:Y:S02]  /*25a0*/  @!P6 FMUL R21, R21, R21 ;  /* 0x000000151515e220 */ /* 0x001fe40000400000 */
[----:B------:R-:W-:Y:S01]  /*25b0*/  FMUL R50, R50, 1.4426950216293334961 ;  /* 0x3fb8aa3b32327820 */ /* 0x000fe20000400000 */
[----:B------:R-:W-:Y:S01]  /*25c0*/  FSETP.GEU.AND P6, PT, R51, -126, PT ;  /* 0xc2fc00003300780b */ /* 0x000fe20003fce000 */
[----:B------:R-:W-:Y:S01]  /*25d0*/  @!P4 FMUL R49, R49, 0.5 ;  /* 0x3f0000003131c820 */ /* 0x000fe20000400000 */
[----:B------:R-:W0:Y:S01]  /*25e0*/  MUFU.EX2 R22, R22 ;  /* 0x0000001600167308 */ /* 0x000e220000000800 */
[----:B-1----:R-:W-:Y:S01]  /*25f0*/  @!P2 FMUL R48, R48, R48 ;  /* 0x000000303030a220 */ /* 0x002fe20000400000 */
[----:B------:R-:W-:-:S02]  /*2600*/  FSETP.GEU.AND P2, PT, R50, -126, PT ;  /* 0xc2fc00003200780b */ /* 0x000fc40003f4e000 */
[----:B------:R-:W-:-:S04]  /*2610*/  @!P5 FMUL R23, R23, 0.5 ;  /* 0x3f0000001717d820 */ /* 0x000fc80000400000 */
[----:B------:R-:W1:Y:S01]  /*2620*/  MUFU.EX2 R49, R49 ;  /* 0x0000003100317308 */ /* 0x000e620000000800 */
[--C-:B------:R-:W-:Y:S02]  /*2630*/  FADD R53, R53, -R60.reuse ;  /* 0x8000003c35357221 */ /* 0x100fe40000000000 */
[----:B------:R-:W-:Y:S01]  /*2640*/  @!P6 FMUL R51, R51, 0.5 ;  /* 0x3f0000003333e820 */ /* 0x000fe20000400000 */
[----:B------:R-:W-:-:S04]  /*2650*/  FADD R52, R52, -R60 ;  /* 0x8000003c34347221 */ /* 0x000fc80000000000 */
[----:B------:R-:W2:Y:S01]  /*2660*/  MUFU.EX2 R23, R23 ;  /* 0x0000001700177308 */ /* 0x000ea20000000800 */
[----:B------:R-:W-:Y:S01]  /*2670*/  FMUL R53, R53, 1.4426950216293334961 ;  /* 0x3fb8aa3b35357820 */ /* 0x000fe20000400000 */
[----:B------:R-:W-:Y:S01]  /*2680*/  @!P2 FMUL R50, R50, 0.5 ;  /* 0x3f0000003232a820 */ /* 0x000fe20000400000 */
[----:B0-----:R-:W-:Y:S01]  /*2690*/  @!P3 FMUL R22, R22, R22 ;  /* 0x000000161616b220 */ /* 0x001fe20000400000 */
[----:B------:R-:W-:Y:S01]  /*26a0*/  FMUL R52, R52, 1.4426950216293334961 ;  /* 0x3fb8aa3b34347820 */ /* 0x000fe20000400000 */
[----:B------:R-:W-:-:S03]  /*26b0*/  FADD R18, R18, -R60 ;  /* 0x8000003c12127221 */ /* 0x000fc60000000000 */
[----:B------:R-:W0:Y:S01]  /*26c0*/  MUFU.EX2 R51, R51 ;  /* 0x0000003300337308 */ /* 0x000e220000000800 */
[----:B------:R-:W-:Y:S01]  /*26d0*/  FSETP.GEU.AND P3, PT, R53, -126, PT ;  /* 0xc2fc00003500780b */ /* 0x000fe20003f6e000 */
[----:B-1----:R-:W-:Y:S01]  /*26e0*/  @!P4 FMUL R49, R49, R49 ;  /* 0x000000313131c220 */ /* 0x002fe20000400000 */
[----:B------:R-:W-:Y:S01]  /*26f0*/  FMUL R18, R18, 1.4426950216293334961 ;  /* 0x3fb8aa3b12127820 */ /* 0x000fe20000400000 */
[----:B------:R-:W-:-:S04]  /*2700*/  FSETP.GEU.AND P4, PT, R52, -126, PT ;  /* 0xc2fc00003400780b */ /* 0x000fc80003f8e000 */
[----:B------:R-:W1:Y:S01]  /*2710*/  MUFU.EX2 R50, R50 ;  /* 0x0000003200327308 */ /* 0x000e620000000800 */
[--C-:B------:R-:W-:Y:S01]  /*2720*/  FADD R17, R17, -R60.reuse ;  /* 0x8000003c11117221 */ /* 0x100fe20000000000 */
[----:B--2---:R-:W-:Y:S01]  /*2730*/  @!P5 FMUL R23, R23, R23 ;  /* 0x000000171717d220 */ /* 0x004fe20000400000 */
[----:B------:R-:W-:Y:S01]  /*2740*/  FSETP.GEU.AND P5, PT, R18, -126, PT ;  /* 0xc2fc00001200780b */ /* 0x000fe20003fae000 */
[----:B------:R-:W-:Y:S01]  /*2750*/  FADD R54, R54, -R60 ;  /* 0x8000003c36367221 */ /* 0x000fe20000000000 */
[----:B------:R-:W-:Y:S01]  /*2760*/  FMUL R17, R17, 1.4426950216293334961 ;  /* 0x3fb8aa3b11117820 */ /* 0x000fe20000400000 */
[----:B------:R-:W-:Y:S01]  /*2770*/  FADD R9, R0, R9 ;  /* 0x0000000900097221 */ /* 0x000fe20000000000 */
[----:B------:R-:W-:Y:S01]  /*2780*/  @!P3 FMUL R53, R53, 0.5 ;  /* 0x3f0000003535b820 */ /* 0x000fe20000400000 */
[----:B0-----:R-:W-:Y:S01]  /*2790*/  @!P6 FMUL R51, R51, R51 ;  /* 0x000000333333e220 */ /* 0x001fe20000400000 */
[----:B------:R-:W-:Y:S01]  /*27a0*/  FMUL R54, R54, 1.4426950216293334961 ;  /* 0x3fb8aa3b36367820 */ /* 0x000fe20000400000 */
[----:B------:R-:W-:Y:S01]  /*27b0*/  FSETP.GEU.AND P6, PT, R17, -126, PT ;  /* 0xc2fc00001100780b */ /* 0x000fe20003fce000 */
[----:B------:R-:W-:Y:S01]  /*27c0*/  FADD R2, R2, R9 ;  /* 0x0000000902027221 */ /* 0x000fe20000000000 */
[----:B------:R-:W-:Y:S01]  /*27d0*/  @!P4 FMUL R52, R52, 0.5 ;  /* 0x3f0000003434c820 */ /* 0x000fe20000400000 */
[----:B------:R-:W0:Y:S01]  /*27e0*/  MUFU.EX2 R53, R53 ;  /* 0x0000003500357308 */ /* 0x000e220000000800 */
[----:B-1----:R-:W-:Y:S01]  /*27f0*/  @!P2 FMUL R50, R50, R50 ;  /* 0x000000323232a220 */ /* 0x002fe20000400000 */
[----:B------:R-:W-:Y:S01]  /*2800*/  FSETP.GEU.AND P2, PT, R54, -126, PT ;  /* 0xc2fc00003600780b */ /* 0x000fe20003f4e000 */
[----:B------:R-:W-:Y:S01]  /*2810*/  FADD R3, R3, R2 ;  /* 0x0000000203037221 */ /* 0x000fe20000000000 */
[----:B------:R-:W-:-:S04]  /*2820*/  @!P5 FMUL R18, R18, 0.5 ;  /* 0x3f0000001212d820 */ /* 0x000fc80000400000 */
[----:B------:R-:W1:Y:S01]  /*2830*/  MUFU.EX2 R52, R52 ;  /* 0x0000003400347308 */ /* 0x000e620000000800 */
[----:B------:R-:W-:Y:S01]  /*2840*/  FADD R4, R4, R3 ;  /* 0x0000000304047221 */ /* 0x000fe20000000000 */
[----:B------:R-:W-:Y:S01]  /*2850*/  FADD R19, R19, -R60 ;  /* 0x8000003c13137221 */ /* 0x000fe20000000000 */
[----:B------:R-:W-:Y:S02]  /*2860*/  @!P6 FMUL R17, R17, 0.5 ;  /* 0x3f0000001111e820 */ /* 0x000fe40000400000 */
[----:B------:R-:W-:-:S03]  /*2870*/  FADD R5, R5, R4 ;  /* 0x0000000405057221 */ /* 0x000fc60000000000 */
[----:B------:R-:W2:Y:S01]  /*2880*/  MUFU.EX2 R18, R18 ;  /* 0x0000001200127308 */ /* 0x000ea20000000800 */
[----:B------:R-:W-:Y:S01]  /*2890*/  FADD R6, R6, R5 ;  /* 0x0000000506067221 */ /* 0x000fe20000000000 */
[----:B------:R-:W-:Y:S01]  /*28a0*/  FMUL R19, R19, 1.4426950216293334961 ;  /* 0x3fb8aa3b13137820 */ /* 0x000fe20000400000 */
[----:B------:R-:W-:Y:S01]  /*28b0*/  FADD R55, R55, -R60 ;  /* 0x8000003c37377221 */ /* 0x000fe20000000000 */
[----:B------:R-:W-:Y:S01]  /*28c0*/  @!P2 FMUL R54, R54, 0.5 ;  /* 0x3f0000003636a820 */ /* 0x000fe20000400000 */
[----:B------:R-:W-:Y:S01]  /*28d0*/  FADD R6, R7, R6 ;  /* 0x0000000607067221 */ /* 0x000fe20000000000 */
[----:B0-----:R-:W-:Y:S02]  /*28e0*/  @!P3 FMUL R53, R53, R53 ;  /* 0x000000353535b220 */ /* 0x001fe40000400000 */
[----:B------:R-:W0:Y:S01]  /*28f0*/  MUFU.EX2 R17, R17 ;  /* 0x0000001100117308 */ /* 0x000e220000000800 */
[----:B------:R-:W-:Y:S01]  /*2900*/  FMUL R55, R55, 1.4426950216293334961 ;  /* 0x3fb8aa3b37377820 */ /* 0x000fe20000400000 */
[----:B------:R-:W-:Y:S01]  /*2910*/  FADD R12, R12, -R60 ;  /* 0x8000003c0c0c7221 */ /* 0x000fe20000000000 */
[----:B------:R-:W-:Y:S01]  /*2920*/  FSETP.GEU.AND P3, PT, R19, -126, PT ;  /* 0xc2fc00001300780b */ /* 0x000fe20003f6e000 */
[----:B------:R-:W-:Y:S01]  /*2930*/  FADD R6, R47, R6 ;  /* 0x000000062f067221 */ /* 0x000fe20000000000 */
[----:B-1----:R-:W-:Y:S01]  /*2940*/  @!P4 FMUL R52, R52, R52 ;  /* 0x000000343434c220 */ /* 0x002fe20000400000 */
[----:B------:R-:W-:-:S02]  /*2950*/  FMUL R12, R12, 1.4426950216293334961 ;  /* 0x3fb8aa3b0c0c7820 */ /* 0x000fc40000400000 */
[----:B------:R-:W1:Y:S01]  /*2960*/  MUFU.EX2 R54, R54 ;  /* 0x0000003600367308 */ /* 0x000e620000000800 */
[----:B------:R-:W-:Y:S01]  /*2970*/  FSETP.GEU.AND P4, PT, R55, -126, PT ;  /* 0xc2fc00003700780b */ /* 0x000fe20003f8e000 */
[----:B------:R-:W-:Y:S01]  /*2980*/  FADD R56, R56, -R60 ;  /* 0x8000003c38387221 */ /* 0x000fe20000000000 */
[----:B------:R-:W-:Y:S01]  /*2990*/  FADD R21, R21, R6 ;  /* 0x0000000615157221 */ /* 0x000fe20000000000 */
[----:B--2---:R-:W-:Y:S01]  /*29a0*/  @!P5 FMUL R18, R18, R18 ;  /* 0x000000121212d220 */ /* 0x004fe20000400000 */
[----:B------:R-:W-:Y:S01]  /*29b0*/  FSETP.GEU.AND P5, PT, R12, -126, PT ;  /* 0xc2fc00000c00780b */ /* 0x000fe20003fae000 */
[----:B------:R-:W-:Y:S01]  /*29c0*/  FMUL R56, R56, 1.4426950216293334961 ;  /* 0x3fb8aa3b38387820 */ /* 0x000fe20000400000 */
[----:B------:R-:W-:Y:S01]  /*29d0*/  FADD R13, R13, -R60 ;  /* 0x8000003c0d0d7221 */ /* 0x000fe20000000000 */
[----:B------:R-:W-:Y:S01]  /*29e0*/  FADD R21, R48, R21 ;  /* 0x0000001530157221 */ /* 0x000fe20000000000 */
[----:B------:R-:W-:Y:S01]  /*29f0*/  @!P3 FMUL R19, R19, 0.5 ;  /* 0x3f0000001313b820 */ /* 0x000fe20000400000 */
[----:B0-----:R-:W-:Y:S01]  /*2a00*/  @!P6 FMUL R17, R17, R17 ;  /* 0x000000111111e220 */ /* 0x001fe20000400000 */
[----:B------:R-:W-:Y:S01]  /*2a10*/  FMUL R13, R13, 1.4426950216293334961 ;  /* 0x3fb8aa3b0d0d7820 */ /* 0x000fe20000400000 */
[----:B------:R-:W-:Y:S01]  /*2a20*/  FSETP.GEU.AND P6, PT, R56, -126, PT ;  /* 0xc2fc00003800780b */ /* 0x000fe20003fce000 */
[----:B------:R-:W-:Y:S01]  /*2a30*/  FADD R22, R22, R21 ;  /* 0x0000001516167221 */ /* 0x000fe20000000000 */
[----:B------:R-:W-:Y:S01]  /*2a40*/  @!P4 FMUL R55, R55, 0.5 ;  /* 0x3f0000003737c820 */ /* 0x000fe20000400000 */
[----:B-1----:R-:W-:Y:S01]  /*2a50*/  @!P2 FMUL R54, R54, R54 ;  /* 0x000000363636a220 */ /* 0x002fe20000400000 */
[----:B------:R-:W-:Y:S01]  /*2a60*/  FSETP.GEU.AND P2, PT, R13, -126, PT ;  /* 0xc2fc00000d00780b */ /* 0x000fe20003f4e000 */
[----:B------:R-:W-:Y:S01]  /*2a70*/  FADD R22, R49, R22 ;  /* 0x0000001631167221 */ /* 0x000fe20000000000 */
[----:B------:R-:W0:Y:S01]  /*2a80*/  MUFU.EX2 R19, R19 ;  /* 0x0000001300137308 */ /* 0x000e220000000800 */
[----:B------:R-:W-:-:S02]  /*2a90*/  @!P5 FMUL R12, R12, 0.5 ;  /* 0x3f0000000c0cd820 */ /* 0x000fc40000400000 */
[----:B------:R-:W-:Y:S01]  /*2aa0*/  FADD R22, R23, R22 ;  /* 0x0000001617167221 */ /* 0x000fe20000000000 */
[----:B------:R-:W-:-:S04]  /*2ab0*/  FADD R57, R57, -R60 ;  /* 0x8000003c39397221 */ /* 0x000fc80000000000 */
[----:B------:R-:W1:Y:S01]  /*2ac0*/  MUFU.EX2 R55, R55 ;  /* 0x0000003700377308 */ /* 0x000e620000000800 */
[----:B------:R-:W-:Y:S01]  /*2ad0*/  FADD R51, R51, R22 ;  /* 0x0000001633337221 */ /* 0x000fe20000000000 */
[----:B------:R-:W-:Y:S01]  /*2ae0*/  @!P6 FMUL R56, R56, 0.5 ;  /* 0x3f0000003838e820 */ /* 0x000fe20000400000 */
[----:B------:R-:W-:Y:S01]  /*2af0*/  FMUL R57, R57, 1.4426950216293334961 ;  /* 0x3fb8aa3b39397820 */ /* 0x000fe20000400000 */
[----:B------:R-:W-:-:S04]  /*2b00*/  FADD R14, R14, -R60 ;  /* 0x8000003c0e0e7221 */ /* 0x000fc80000000000 */
[----:B------:R-:W2:Y:S01]  /*2b10*/  MUFU.EX2 R12, R12 ;  /* 0x0000000c000c7308 */ /* 0x000ea20000000800 */
[----:B------:R-:W-:Y:S01]  /*2b20*/  FADD R50, R50, R51 ;  /* 0x0000003332327221 */ /* 0x000fe20000000000 */
[----:B------:R-:W-:Y:S01]  /*2b30*/  @!P2 FMUL R13, R13, 0.5 ;  /* 0x3f0000000d0da820 */ /* 0x000fe20000400000 */
[----:B0-----:R-:W-:Y:S01]  /*2b40*/  @!P3 FMUL R19, R19, R19 ;  /* 0x000000131313b220 */ /* 0x001fe20000400000 */
[----:B------:R-:W-:Y:S01]  /*2b50*/  FMUL R14, R14, 1.4426950216293334961 ;  /* 0x3fb8aa3b0e0e7820 */ /* 0x000fe20000400000 */
[----:B------:R-:W-:Y:S01]  /*2b60*/  FADD R53, R53, R50 ;  /* 0x0000003235357221 */ /* 0x000fe20000000000 */
[----:B------:R-:W-:Y:S02]  /*2b70*/  FADD R59, R59, -R60 ;  /* 0x8000003c3b3b7221 */ /* 0x000fe40000000000 */
[----:B------:R-:W0:Y:S01]  /*2b80*/  MUFU.EX2 R56, R56 ;  /* 0x0000003800387308 */ /* 0x000e220000000800 */
[----:B------:R-:W-:Y:S01]  /*2b90*/  FSETP.GEU.AND P3, PT, R57, -126, PT ;  /* 0xc2fc00003900780b */ /* 0x000fe20003f6e000 */
[----:B------:R-:W-:Y:S01]  /*2ba0*/  FADD R53, R52, R53 ;  /* 0x0000003534357221 */ /* 0x000fe20000000000 */
[----:B-1----:R-:W-:Y:S01]  /*2bb0*/  @!P4 FMUL R55, R55, R55 ;  /* 0x000000373737c220 */ /* 0x002fe20000400000 */
[----:B------:R-:W-:Y:S01]  /*2bc0*/  FMUL R59, R59, 1.4426950216293334961 ;  /* 0x3fb8aa3b3b3b7820 */ /* 0x000fe20000400000 */
[----:B------:R-:W-:-:S03]  /*2bd0*/  FSETP.GEU.AND P4, PT, R14, -126, PT ;  /* 0xc2fc00000e00780b */ /* 0x000fc60003f8e000 */
[----:B------:R-:W1:Y:S01]  /*2be0*/  MUFU.EX2 R13, R13 ;  /* 0x0000000d000d7308 */ /* 0x000e620000000800 */
[--C-:B------:R-:W-:Y:S01]  /*2bf0*/  FADD R58, R58, -R60.reuse ;  /* 0x8000003c3a3a7221 */ /* 0x100fe20000000000 */
        /* <DEDUP_REMOVED lines=19> */
[----:B------:R-:W-:-:S03]  /*2d30*/  @!P6 FMUL R58, R58, 0.5 ;  /* 0x3f0000003a3ae820 */ /* 0x000fc60000400000 */
[----:B------:R-:W-:-:S03]  /*2d40*/  FADD R55, R12, R55 ;  /* 0x000000370c377221 */ /* 0x000fc60000000000 */
[----:B------:R-:W2:Y:S01]  /*2d50*/  MUFU.EX2 R59, R59 ;  /* 0x0000003b003b7308 */ /* 0x000ea20000000800 */
[----:B------:R-:W-:Y:S01]  /*2d60*/  FADD R56, R56, R55 ;  /* 0x0000003738387221 */ /* 0x000fe20000000000 */
[----:B------:R-:W-:Y:S01]  /*2d70*/  @!P2 FMUL R15, R15, 0.5 ;  /* 0x3f0000000f0fa820 */ /* 0x000fe20000400000 */
[----:B0-----:R-:W-:-:S05]  /*2d80*/  @!P3 FMUL R57, R57, R57 ;  /* 0x000000393939b220 */ /* 0x001fca0000400000 */
[----:B------:R-:W0:Y:S01]  /*2d90*/  MUFU.EX2 R0, R58 ;  /* 0x0000003a00007308 */ /* 0x000e220000000800 */
[----:B------:R-:W-:Y:S01]  /*2da0*/  FADD R56, R13, R56 ;  /* 0x000000380d387221 */ /* 0x000fe20000000000 */
[----:B-1----:R-:W-:-:S06]  /*2db0*/  @!P4 FMUL R14, R14, R14 ;  /* 0x0000000e0e0ec220 */ /* 0x002fcc0000400000 */
[----:B------:R-:W1:Y:S01]  /*2dc0*/  MUFU.EX2 R2, R15 ;  /* 0x0000000f00027308 */ /* 0x000e620000000800 */
[----:B------:R-:W-:Y:S01]  /*2dd0*/  FADD R57, R57, R56 ;  /* 0x0000003839397221 */ /* 0x000fe20000000000 */
[----:B--2---:R-:W-:-:S03]  /*2de0*/  @!P5 FMUL R59, R59, R59 ;  /* 0x0000003b3b3bd220 */ /* 0x004fc60000400000 */
[----:B------:R-:W-:Y:S01]  /*2df0*/  FADD R14, R14, R57 ;  /* 0x000000390e0e7221 */ /* 0x000fe20000000000 */
[----:B0-----:R-:W-:-:S03]  /*2e00*/  @!P6 FMUL R0, R0, R0 ;  /* 0x000000000000e220 */ /* 0x001fc60000400000 */
[----:B------:R-:W-:-:S04]  /*2e10*/  FADD R59, R59, R14 ;  /* 0x0000000e3b3b7221 */ /* 0x000fc80000000000 */
[----:B------:R-:W-:Y:S01]  /*2e20*/  FADD R59, R0, R59 ;  /* 0x0000003b003b7221 */ /* 0x000fe20000000000 */
[----:B-1----:R-:W-:-:S04]  /*2e30*/  @!P2 FMUL R2, R2, R2 ;  /* 0x000000020202a220 */ /* 0x002fc80000400000 */
[----:B------:R-:W-:-:S05]  /*2e40*/  FADD R59, R2, R59 ;  /* 0x0000003b023b7221 */ /* 0x000fca0000000000 */
[----:B------:R-:W0:Y:S02]  /*2e50*/  SHFL.BFLY PT, R0, R59, 0x10, 0x1f ;  /* 0x0e001f003b007f89 */ /* 0x000e2400000e0000 */
[----:B0-----:R-:W-:-:S05]  /*2e60*/  FADD R0, R59, R0 ;  /* 0x000000003b007221 */ /* 0x001fca0000000000 */
[----:B------:R-:W0:Y:S02]  /*2e70*/  SHFL.BFLY PT, R3, R0, 0x8, 0x1f ;  /* 0x0d001f0000037f89 */ /* 0x000e2400000e0000 */
[----:B0-----:R-:W-:-:S05]  /*2e80*/  FADD R3, R0, R3 ;  /* 0x0000000300037221 */ /* 0x001fca0000000000 */
[----:B------:R-:W0:Y:S02]  /*2e90*/  SHFL.BFLY PT, R2, R3, 0x4, 0x1f ;  /* 0x0c801f0003027f89 */ /* 0x000e2400000e0000 */
[----:B0-----:R-:W-:-:S05]  /*2ea0*/  FADD R2, R3, R2 ;  /* 0x0000000203027221 */ /* 0x001fca0000000000 */
[----:B------:R-:W0:Y:S04]  /*2eb0*/  SHFL.BFLY PT, R5, R2, 0x2, 0x1f ;  /* 0x0c401f0002057f89 */ /* 0x000e2800000e0000 */
[----:B------:R-:W1:Y:S01]  /*2ec0*/  S2R R61, SR_TID.X ;  /* 0x00000000003d7919 */ /* 0x000e620000002100 */
[----:B0-----:R-:W-:-:S05]  /*2ed0*/  FADD R5, R2, R5 ;  /* 0x0000000502057221 */ /* 0x001fca0000000000 */
[----:B------:R-:W0:Y:S01]  /*2ee0*/  SHFL.BFLY PT, R4, R5, 0x1, 0x1f ;  /* 0x0c201f0005047f89 */ /* 0x000e2200000e0000 */
[----:B-1----:R-:W-:-:S04]  /*2ef0*/  SHF.R.U32.HI R30, RZ, 0x3, R61 ;  /* 0x00000003ff1e7819 */ /* 0x002fc8000001163d */
[----:B------:R-:W-:Y:S01]  /*2f00*/  LOP3.LUT R30, R30, 0x7c, RZ, 0xc0, !PT ;  /* 0x0000007c1e1e7812 */ /* 0x000fe200078ec0ff */
[----:B0-----:R-:W-:-:S05]  /*2f10*/  FADD R6, R5, R4 ;  /* 0x0000000405067221 */ /* 0x001fca0000000000 */
[----:B------:R-:W-:Y:S04]  /*2f20*/  @!P1 STS [R30], R6 ;  /* 0x000000061e009388 */ /* 0x000fe80000000800 */
[----:B------:R-:W-:Y:S06]  /*2f30*/  BAR.SYNC 0x0 ;  /* 0x0000000000007b1d */ /* 0x000fec0000000000 */
[----:B------:R-:W0:Y:S04]  /*2f40*/  LDS R0, [R61.X4] ;  /* 0x000000003d007984 */ /* 0x000e280000004800 */
[----:B0-----:R-:W0:Y:S02]  /*2f50*/  SHFL.BFLY PT, R7, R0, 0x10, 0x1f ;  /* 0x0e001f0000077f89 */ /* 0x001e2400000e0000 */
[----:B0-----:R-:W-:-:S05]  /*2f60*/  FADD R7, R0, R7 ;  /* 0x0000000700077221 */ /* 0x001fca0000000000 */
[----:B------:R-:W0:Y:S02]  /*2f70*/  SHFL.BFLY PT, R4, R7, 0x8, 0x1f ;  /* 0x0d001f0007047f89 */ /* 0x000e2400000e0000 */
[----:B0-----:R-:W-:-:S05]  /*2f80*/  FADD R4, R7, R4 ;  /* 0x0000000407047221 */ /* 0x001fca0000000000 */
[----:B------:R-:W0:Y:S02]  /*2f90*/  SHFL.BFLY PT, R3, R4, 0x4, 0x1f ;  /* 0x0c801f0004037f89 */ /* 0x000e2400000e0000 */
[----:B0-----:R-:W-:-:S05]  /*2fa0*/  FADD R3, R4, R3 ;  /* 0x0000000304037221 */ /* 0x001fca0000000000 */
[----:B------:R-:W0:Y:S02]  /*2fb0*/  SHFL.BFLY PT, R2, R3, 0x2, 0x1f ;  /* 0x0c401f0003027f89 */ /* 0x000e2400000e0000 */
[----:B0-----:R-:W-:-:S05]  /*2fc0*/  FADD R2, R3, R2 ;  /* 0x0000000203027221 */ /* 0x001fca0000000000 */
[----:B------:R-:W0:Y:S02]  /*2fd0*/  SHFL.BFLY PT, R5, R2, 0x1, 0x1f ;  /* 0x0c201f0002057f89 */ /* 0x000e2400000e0000 */
[----:B0-----:R-:W-:-:S05]  /*2fe0*/  FADD R5, R2, R5 ;  /* 0x0000000502057221 */ /* 0x001fca0000000000 */
[----:B------:R-:W-:Y:S04]  /*2ff0*/  @P0 STS [R61.X4], R5 ;  /* 0x000000053d000388 */ /* 0x000fe80000004800 */
[----:B------:R-:W-:Y:S06]  /*3000*/  BAR.SYNC 0x0 ;  /* 0x0000000000007b1d */ /* 0x000fec0000000000 */
[----:B------:R-:W0:Y:S02]  /*3010*/  LDS R0, [RZ] ;  /* 0x00000000ff007984 */ /* 0x000e240000000800 */
[----:B0-----:R-:W-:-:S13]  /*3020*/  FSETP.GEU.AND P0, PT, R0, 1.175494350822287508e-38, PT ;  /* 0x008000000000780b */ /* 0x001fda0003f0e000 */
[----:B------:R-:W-:-:S05]  /*3030*/  @!P0 FMUL R0, R0, 8388608 ;  /* 0x4b00000000008820 */ /* 0x000fca0000400000 */
[----:B------:R-:W-:-:S04]  /*3040*/  IADD3 R4, R0, -0x3f2aaaab, RZ ;  /* 0xc0d5555500047810 */ /* 0x000fc80007ffe0ff */
[----:B------:R-:W-:-:S04]  /*3050*/  LOP3.LUT R7, R4, 0xff800000, RZ, 0xc0, !PT ;  /* 0xff80000004077812 */ /* 0x000fc800078ec0ff */
[----:B------:R-:W-:Y:S02]  /*3060*/  IADD3 R3, R0, -R7, RZ ;  /* 0x8000000700037210 */ /* 0x000fe40007ffe0ff */
[----:B------:R-:W-:-:S03]  /*3070*/  MOV R4, 0x3e055027 ;  /* 0x3e05502700047802 */ /* 0x000fc60000000f00 */
[----:B------:R-:W-:-:S04]  /*3080*/  FADD R3, R3, -1 ;  /* 0xbf80000003037421 */ /* 0x000fc80000000000 */
[C---:B------:R-:W-:Y:S01]  /*3090*/  FFMA.FTZ R2, R3.reuse, -R4, 0.14084610342979431152 ;  /* 0x3e1039f603027423 */ /* 0x040fe20000010804 */
[----:B------:R-:W0:Y:S03]  /*30a0*/  S2R R30, SR_CTAID.Y ;  /* 0x00000000001e7919 */ /* 0x000e260000002600 */
[----:B------:R-:W-:-:S04]  /*30b0*/  FFMA.FTZ R2, R3, R2, -0.12148627638816833496 ;  /* 0xbdf8cdcc03027423 */ /* 0x000fc80000010002 */
[----:B------:R-:W-:-:S04]  /*30c0*/  FFMA.FTZ R2, R3, R2, 0.13980610668659210205 ;  /* 0x3e0f295503027423 */ /* 0x000fc80000010002 */
[----:B------:R-:W-:-:S04]  /*30d0*/  FFMA.FTZ R2, R3, R2, -0.16684235632419586182 ;  /* 0xbe2ad8b903027423 */ /* 0x000fc80000010002 */
[----:B------:R-:W-:-:S04]  /*30e0*/  FFMA.FTZ R2, R3, R2, 0.20012299716472625732 ;  /* 0x3e4ced0b03027423 */ /* 0x000fc80000010002 */
[----:B------:R-:W-:Y:S01]  /*30f0*/  FFMA.FTZ R2, R3, R2, -0.24999669194221496582 ;  /* 0xbe7fff2203027423 */ /* 0x000fe20000010002 */
[----:B------:R-:W-:Y:S02]  /*3100*/  ISETP.NE.AND P2, PT, R61, RZ, PT ;  /* 0x000000ff3d00720c */ /* 0x000fe40003f45270 */
[----:B------:R-:W1:Y:S01]  /*3110*/  S2R R61, SR_CTAID.X ;  /* 0x00000000003d7919 */ /* 0x000e620000002500 */
[----:B------:R-:W-:Y:S01]  /*3120*/  FFMA.FTZ R2, R3, R2, 0.33333182334899902344 ;  /* 0x3eaaaa7803027423 */ /* 0x000fe20000010002 */
[----:B------:R-:W-:-:S03]  /*3130*/  ISETP.GE.U32.AND P1, PT, R0, 0x7f800000, PT ;  /* 0x7f8000000000780c */ /* 0x000fc60003f26070 */
[C---:B------:R-:W-:Y:S01]  /*3140*/  FFMA.FTZ R4, R3.reuse, R2, -0.5 ;  /* 0xbf00000003047423 */ /* 0x040fe20000010002 */
[----:B------:R-:W-:Y:S02]  /*3150*/  FSEL R2, RZ, -23, P0 ;  /* 0xc1b80000ff027808 */ /* 0x000fe40000000000 */
[----:B0-----:R-:W-:Y:S01]  /*3160*/  ISETP.NE.AND P0, PT, R30, RZ, PT ;  /* 0x000000ff1e00720c */ /* 0x001fe20003f05270 */
[----:B------:R-:W-:Y:S01]  /*3170*/  FMUL R4, R3, R4 ;  /* 0x0000000403047220 */ /* 0x000fe20000400000 */
[----:B------:R-:W-:-:S03]  /*3180*/  I2FP.F32.S32 R7, R7 ;  /* 0x0000000700077245 */ /* 0x000fc60000201400 */
[----:B------:R-:W-:Y:S02]  /*3190*/  FFMA.FTZ R3, R3, R4, R3 ;  /* 0x0000000403037223 */ /* 0x000fe40000010003 */
[----:B------:R-:W-:Y:S01]  /*31a0*/  FFMA.FTZ R2, R7, 1.1920928955078125e-07, R2 ;  /* 0x3400000007027823 */ /* 0x000fe20000010002 */
[----:B------:R-:W-:-:S03]  /*31b0*/  @P1 MOV R5, 0x7f800000 ;  /* 0x7f80000000051802 */ /* 0x000fc60000000f00 */
[----:B------:R-:W-:Y:S02]  /*31c0*/  FFMA.FTZ R6, R2, 0.69314718246459960938, R3 ;  /* 0x3f31721802067823 */ /* 0x000fe40000010003 */
[----:B------:R-:W-:Y:S01]  /*31d0*/  @P1 FFMA.FTZ R6, R0, R5, +INF ;  /* 0x7f80000000061423 */ /* 0x000fe20000010005 */
[----:B------:R-:W-:Y:S05]  /*31e0*/  @P0 BRA `(.L_x_0) ;  /* 0x000000d000000947 */ /* 0x000fea0003800000 */
[----:B-----5:R-:W-:Y:S02]  /*31f0*/  ISETP.NE.AND P0, PT, R16, -0x64, PT ;  /* 0xffffff9c1000780c */ /* 0x020fe40003f05270 */
[----:B------:R-:W-:Y:S02]  /*3200*/  MOV R2, 0x4 ;  /* 0x0000000400027802 */ /* 0x000fe40000000f00 */
[----:B------:R-:W-:-:S03]  /*3210*/  MOV R5, RZ ;  /* 0x000000ff00057202 */ /* 0x000fc60000000f00 */
[----:B-1----:R-:W-:-:S06]  /*3220*/  IMAD.WIDE R2, R61, R2, c[0x0][0x170] ;  /* 0x00005c003d027625 */ /* 0x002fcc00078e0202 */
[----:B------:R-:W-:Y:S05]  /*3230*/  @!P0 BRA `(.L_x_1) ;  /* 0x0000007000008947 */ /* 0x000fea0003800000 */
[----:B------:R-:W-:-:S05]  /*3240*/  IMAD.WIDE R8, R61, c[0x0][0x168], RZ ;  /* 0x00005a003d087a25 */ /* 0x000fca00078e02ff */
[----:B------:R-:W-:-:S04]  /*3250*/  LEA R4, P0, R8, c[0x0][0x160], 0x1 ;  /* 0x0000580008047a11 */ /* 0x000fc800078008ff */
[----:B------:R-:W-:-:S05]  /*3260*/  LEA.HI.X R5, R8, c[0x0][0x164], R9, 0x1, P0 ;  /* 0x0000590008057a11 */ /* 0x000fca00000f0c09 */
[----:B------:R-:W-:-:S06]  /*3270*/  IMAD.WIDE R16, R16, 0x2, R4 ;  /* 0x0000000210107825 */ /* 0x000fcc00078e0204 */
[----:B------:R-:W2:Y:S02]  /*3280*/  LDG.E.U16 R16, [R16.64] ;  /* 0x0000000410107981 */ /* 0x000ea4000c1e1500 */
[----:B--2---:R-:W-:-:S04]  /*3290*/  SHF.L.U32 R5, R16, 0x10, RZ ;  /* 0x0000001010057819 */ /* 0x004fc800000006ff */
[----:B------:R-:W-:-:S05]  /*32a0*/  LOP3.LUT R5, R5, 0x80000000, RZ, 0x3c, !PT ;  /* 0x8000000005057812 */ /* 0x000fca00078e3cff */
.L_x_1:
[----:B------:R0:W-:Y:S02]  /*32b0*/  @!P2 STG.E [R2.64], R5 ;  /* 0x000000050200a986 */ /* 0x0001e4000c101904 */
.L_x_0:
[----:B------:R-:W-:Y:S02]  /*32c0*/  FSETP.NEU.AND P0, PT, R0, RZ, PT ;  /* 0x000000ff0000720b */ /* 0x000fe40003f0d000 */
[----:B01----:R-:W-:Y:S02]  /*32d0*/  LEA R2, R61, R30, 0x1 ;  /* 0x0000001e3d027211 */ /* 0x003fe400078e08ff */
[----:B------:R-:W-:Y:S02]  /*32e0*/  MOV R3, 0x4 ;  /* 0x0000000400037802 */ /* 0x000fe40000000f00 */
[----:B------:R-:W-:-:S03]  /*32f0*/  FSEL R5, R6, -INF , P0 ;  /* 0xff80000006057808 */ /* 0x000fc60000000000 */
[----:B------:R-:W-:Y:S02]  /*3300*/  IMAD.WIDE R2, R2, R3, c[0x0][0x178] ;  /* 0x00005e0002027625 */ /* 0x000fe400078e0203 */
[----:B------:R-:W-:Y:S01]  /*3310*/  FADD R5, R60, R5 ;  /* 0x000000053c057221 */ /* 0x000fe20000000000 */
[----:B------:R-:W-:Y:S06]  /*3320*/  @P2 EXIT ;  /* 0x000000000000294d */ /* 0x000fec0003800000 */
[----:B------:R-:W-:Y:S01]  /*3330*/  STG.E [R2.64], R5 ;  /* 0x0000000502007986 */ /* 0x000fe2000c101904 */
[----:B------:R-:W-:Y:S05]  /*3340*/  EXIT ;  /* 0x000000000000794d */ /* 0x000fea0003800000 */
.L_x_2:
[----:B------:R-:W-:-:S00]  /*3350*/  BRA `(.L_x_2) ;  /* 0xfffffff000007947 */ /* 0x000fc0000383ffff */
[----:B------:R-:W-:-:S00]  /*3360*/  NOP ;  /* 0x0000000000007918 */ /* 0x000fc00000000000 */
        /* <DEDUP_REMOVED lines=9> */
.L_x_3:


//--------------------- .nv.global.init           --------------------------
	.section	.nv.global.init,"aw",@progbits
.nv.global.init:
	.type		_$_str,@object
	.size		_$_str,(.L_0 - _$_str)
_$_str:
        /*0000*/ 	.byte	0x5f, 0x5f, 0x43, 0x55, 0x44, 0x41, 0x5f, 0x46, 0x54, 0x5a, 0x00
.L_0:


//--------------------- .nv.shared._chunked_cross_entropy_forward_0d1d2d3d4d --------------------------
	.section	.nv.shared._chunked_cross_entropy_forward_0d1d2d3d4d,"aw",@nobits
	.align	16
